	.headerflags	@"EF_CUDA_TEXMODE_UNIFIED EF_CUDA_64BIT_ADDRESS EF_CUDA_ACCELERATORS EF_CUDA_SM90 EF_CUDA_VIRTUAL_SM(EF_CUDA_SM90)"
	.elftype	@"ET_EXEC"


//--------------------- .nv.info                  --------------------------
	.section	.nv.info,"",@"SHT_CUDA_INFO"
	.align	4


	//----- nvinfo : EIATTR_REGCOUNT
	.align		4
        /*0000*/ 	.byte	0x04, 0x2f
        /*0002*/ 	.short	(.L_1 - .L_0)
	.align		4
.L_0:
        /*0004*/ 	.word	index@(triton_mm)
        /*0008*/ 	.word	0x000000ca


	//----- nvinfo : EIATTR_MIN_STACK_SIZE
	.align		4
.L_1:
        /*000c*/ 	.byte	0x04, 0x12
        /*000e*/ 	.short	(.L_3 - .L_2)
	.align		4
.L_2:
        /*0010*/ 	.word	index@(triton_mm)
        /*0014*/ 	.word	0x00000000


	//----- nvinfo : EIATTR_FRAME_SIZE
	.align		4
.L_3:
        /*0018*/ 	.byte	0x04, 0x11
        /*001a*/ 	.short	(.L_5 - .L_4)
	.align		4
.L_4:
        /*001c*/ 	.word	index@(triton_mm)
        /*0020*/ 	.word	0x00000000


	//----- nvinfo : EIATTR_MIN_STACK_SIZE
	.align		4
.L_5:
        /*0024*/ 	.byte	0x04, 0x12
        /*0026*/ 	.short	(.L_7 - .L_6)
	.align		4
.L_6:
        /*0028*/ 	.word	index@(triton_mm)
        /*002c*/ 	.word	0x00000000
.L_7:


//--------------------- .nv.info.triton_mm        --------------------------
	.section	.nv.info.triton_mm,"",@"SHT_CUDA_INFO"
	.sectionflags	@""
	.align	4


	//----- nvinfo : EIATTR_CUDA_API_VERSION
	.align		4
        /*0000*/ 	.byte	0x04, 0x37
        /*0002*/ 	.short	(.L_9 - .L_8)
.L_8:
        /*0004*/ 	.word	0x0000007c


	//----- nvinfo : EIATTR_KPARAM_INFO
	.align		4
.L_9:
        /*0008*/ 	.byte	0x04, 0x17
        /*000a*/ 	.short	(.L_11 - .L_10)
.L_10:
        /*000c*/ 	.word	0x00000000
        /*0010*/ 	.short	0x0003
        /*0012*/ 	.short	0x0018
        /*0014*/ 	.byte	0x00, 0xf0, 0x11, 0x00


	//----- nvinfo : EIATTR_KPARAM_INFO
	.align		4
.L_11:
        /*0018*/ 	.byte	0x04, 0x17
        /*001a*/ 	.short	(.L_13 - .L_12)
.L_12:
        /*001c*/ 	.word	0x00000000
        /*0020*/ 	.short	0x0002
        /*0022*/ 	.short	0x0010
        /*0024*/ 	.byte	0x00, 0xf0, 0x21, 0x00


	//----- nvinfo : EIATTR_KPARAM_INFO
	.align		4
.L_13:
        /*0028*/ 	.byte	0x04, 0x17
        /*002a*/ 	.short	(.L_15 - .L_14)
.L_14:
        /*002c*/ 	.word	0x00000000
        /*0030*/ 	.short	0x0001
        /*0032*/ 	.short	0x0008
        /*0034*/ 	.byte	0x00, 0xf0, 0x21, 0x00


	//----- nvinfo : EIATTR_KPARAM_INFO
	.align		4
.L_15:
        /*0038*/ 	.byte	0x04, 0x17
        /*003a*/ 	.short	(.L_17 - .L_16)
.L_16:
        /*003c*/ 	.word	0x00000000
        /*0040*/ 	.short	0x0000
        /*0042*/ 	.short	0x0000
        /*0044*/ 	.byte	0x00, 0xf0, 0x21, 0x00


	//----- nvinfo : EIATTR_SPARSE_MMA_MASK
	.align		4
.L_17:
        /*0048*/ 	.byte	0x03, 0x50
        /*004a*/ 	.short	0x0000


	//----- nvinfo : EIATTR_MAXREG_COUNT
	.align		4
        /*004c*/ 	.byte	0x03, 0x1b
        /*004e*/ 	.short	0x00ff


	//----- nvinfo : EIATTR_COOP_GROUP_MASK_REGIDS
	.align		4
        /*0050*/ 	.byte	0x04, 0x29
        /*0052*/ 	.short	(.L_19 - .L_18)


	//   ....[0]....
.L_18:
        /*0054*/ 	.word	0xffffffff


	//----- nvinfo : EIATTR_COOP_GROUP_INSTR_OFFSETS
	.align		4
.L_19:
        /*0058*/ 	.byte	0x04, 0x28
        /*005a*/ 	.short	(.L_21 - .L_20)


	//   ....[0]....
.L_20:
        /*005c*/ 	.word	0x00001640


	//----- nvinfo : EIATTR_EXIT_INSTR_OFFSETS
	.align		4
.L_21:
        /*0060*/ 	.byte	0x04, 0x1c
        /*0062*/ 	.short	(.L_23 - .L_22)


	//   ....[0]....
.L_22:
        /*0064*/ 	.word	0x00002dc0


	//   ....[1]....
        /*0068*/ 	.word	0x00002e10


	//----- nvinfo : EIATTR_MAX_THREADS
	.align		4
.L_23:
        /*006c*/ 	.byte	0x04, 0x05
        /*006e*/ 	.short	(.L_25 - .L_24)
.L_24:
        /*0070*/ 	.word	0x00000080
        /*0074*/ 	.word	0x00000001
        /*0078*/ 	.word	0x00000001


	//----- nvinfo : EIATTR_CBANK_PARAM_SIZE
	.align		4
.L_25:
        /*007c*/ 	.byte	0x03, 0x19
        /*007e*/ 	.short	0x001c


	//----- nvinfo : EIATTR_PARAM_CBANK
	.align		4
        /*0080*/ 	.byte	0x04, 0x0a
        /*0082*/ 	.short	(.L_27 - .L_26)
	.align		4
.L_26:
        /*0084*/ 	.word	index@(.nv.constant0.triton_mm)
        /*0088*/ 	.short	0x0210
        /*008a*/ 	.short	0x001c


	//----- nvinfo : EIATTR_SW_WAR
	.align		4
.L_27:
        /*008c*/ 	.byte	0x04, 0x36
        /*008e*/ 	.short	(.L_29 - .L_28)
.L_28:
        /*0090*/ 	.word	0x00000008
.L_29:


//--------------------- .nv.callgraph             --------------------------
	.section	.nv.callgraph,"",@"SHT_CUDA_CALLGRAPH"
	.align	4
	.sectionentsize	8
	.align		4
        /*0000*/ 	.word	0x00000000
	.align		4
        /*0004*/ 	.word	0xffffffff
	.align		4
        /*0008*/ 	.word	0x00000000
	.align		4
        /*000c*/ 	.word	0xfffffffe
	.align		4
        /*0010*/ 	.word	0x00000000
	.align		4
        /*0014*/ 	.word	0xfffffffd
	.align		4
        /*0018*/ 	.word	0x00000000
	.align		4
        /*001c*/ 	.word	0xfffffffc


//--------------------- .text.triton_mm           --------------------------
	.section	.text.triton_mm,"ax",@progbits
	.sectionflags	@"SHF_BARRIERS=1"
	.align	128
        .global         triton_mm
        .type           triton_mm,@function
        .size           triton_mm,(.L_x_2 - triton_mm)
        .other          triton_mm,@"STO_CUDA_ENTRY STV_DEFAULT"
triton_mm:
.text.triton_mm:
[----:B------:R-:W1:Y:S01]  /*0000*/  LDC R1, c[0x0][0x28] ;  /* 0x00000a00ff017b82 */ /* 0x000e620000000800 */
[----:B------:R-:W2:Y:S01]  /*0010*/  S2R R9, SR_CTAID.X ;  /* 0x0000000000097919 */ /* 0x000ea20000002500 */
[----:B------:R-:W-:-:S06]  /*0020*/  IMAD.MOV.U32 R5, RZ, RZ, -0x8 ;  /* 0xfffffff8ff057424 */ /* 0x000fcc00078e00ff */
[----:B------:R-:W3:Y:S01]  /*0030*/  LDC R29, c[0x0][0x228] ;  /* 0x00008a00ff1d7b82 */ /* 0x000ee20000000800 */
[----:B------:R-:W-:Y:S01]  /*0040*/  ULDC.64 UR6, c[0x0][0x210] ;  /* 0x0000840000067ab9 */ /* 0x000fe20000000a00 */
[----:B------:R-:W-:Y:S01]  /*0050*/  UMOV UR24, 0x400 ;  /* 0x0000040000187882 */ /* 0x000fe20000000000 */
[----:B------:R-:W-:Y:S01]  /*0060*/  ULDC.64 UR30, c[0x0][0x208] ;  /* 0x00008200001e7ab9 */ /* 0x000fe20000000a00 */
[----:B------:R-:W-:Y:S01]  /*0070*/  IMAD.MOV.U32 R162, RZ, RZ, -0x40 ;  /* 0xffffffc0ffa27424 */ /* 0x000fe200078e00ff */
[----:B------:R-:W-:Y:S02]  /*0080*/  CS2R R88, SRZ ;  /* 0x0000000000587805 */ /* 0x000fe4000001ff00 */
[----:B------:R-:W-:Y:S02]  /*0090*/  CS2R R90, SRZ ;  /* 0x00000000005a7805 */ /* 0x000fe4000001ff00 */
[----:B------:R-:W-:Y:S01]  /*00a0*/  CS2R R92, SRZ ;  /* 0x00000000005c7805 */ /* 0x000fe2000001ff00 */
[----:B------:R-:W4:Y:S01]  /*00b0*/  LDC.64 R54, c[0x0][0x218] ;  /* 0x00008600ff367b82 */ /* 0x000f220000000a00 */
[----:B------:R-:W-:-:S02]  /*00c0*/  CS2R R94, SRZ ;  /* 0x00000000005e7805 */ /* 0x000fc4000001ff00 */
[----:B------:R-:W-:Y:S02]  /*00d0*/  CS2R R96, SRZ ;  /* 0x0000000000607805 */ /* 0x000fe4000001ff00 */
[----:B------:R-:W-:Y:S02]  /*00e0*/  CS2R R98, SRZ ;  /* 0x0000000000627805 */ /* 0x000fe4000001ff00 */
[----:B------:R-:W-:Y:S02]  /*00f0*/  CS2R R100, SRZ ;  /* 0x0000000000647805 */ /* 0x000fe4000001ff00 */
[----:B------:R-:W-:Y:S02]  /*0100*/  CS2R R102, SRZ ;  /* 0x0000000000667805 */ /* 0x000fe4000001ff00 */
[----:B------:R-:W-:Y:S02]  /*0110*/  CS2R R104, SRZ ;  /* 0x0000000000687805 */ /* 0x000fe4000001ff00 */
[----:B------:R-:W-:Y:S01]  /*0120*/  CS2R R106, SRZ ;  /* 0x00000000006a7805 */ /* 0x000fe2000001ff00 */
[----:B------:R-:W5:Y:S01]  /*0130*/  S2UR UR4, SR_CgaCtaId ;  /* 0x00000000000479c3 */ /* 0x000f620000008800 */
[----:B------:R-:W-:-:S02]  /*0140*/  CS2R R108, SRZ ;  /* 0x00000000006c7805 */ /* 0x000fc4000001ff00 */
[----:B------:R-:W-:Y:S02]  /*0150*/  CS2R R110, SRZ ;  /* 0x00000000006e7805 */ /* 0x000fe4000001ff00 */
[----:B------:R-:W-:Y:S02]  /*0160*/  CS2R R112, SRZ ;  /* 0x0000000000707805 */ /* 0x000fe4000001ff00 */
[----:B------:R-:W-:Y:S02]  /*0170*/  CS2R R114, SRZ ;  /* 0x0000000000727805 */ /* 0x000fe4000001ff00 */
[----:B------:R-:W-:Y:S02]  /*0180*/  CS2R R116, SRZ ;  /* 0x0000000000747805 */ /* 0x000fe4000001ff00 */
[----:B------:R-:W-:Y:S02]  /*0190*/  CS2R R118, SRZ ;  /* 0x0000000000767805 */ /* 0x000fe4000001ff00 */
[----:B------:R-:W-:Y:S01]  /*01a0*/  CS2R R120, SRZ ;  /* 0x0000000000787805 */ /* 0x000fe2000001ff00 */
[----:B---3--:R-:W-:Y:S01]  /*01b0*/  IMAD R29, R29, 0xc00, RZ ;  /* 0x00000c001d1d7824 */ /* 0x008fe200078e02ff */
[----:B------:R-:W-:-:S02]  /*01c0*/  CS2R R122, SRZ ;  /* 0x00000000007a7805 */ /* 0x000fc4000001ff00 */
[----:B------:R-:W-:Y:S02]  /*01d0*/  CS2R R124, SRZ ;  /* 0x00000000007c7805 */ /* 0x000fe4000001ff00 */
[----:B------:R-:W-:Y:S02]  /*01e0*/  CS2R R126, SRZ ;  /* 0x00000000007e7805 */ /* 0x000fe4000001ff00 */
[----:B------:R-:W-:Y:S02]  /*01f0*/  CS2R R128, SRZ ;  /* 0x0000000000807805 */ /* 0x000fe4000001ff00 */
[----:B------:R-:W-:Y:S01]  /*0200*/  CS2R R130, SRZ ;  /* 0x0000000000827805 */ /* 0x000fe2000001ff00 */
[----:B--2---:R-:W-:Y:S01]  /*0210*/  IMAD.HI R0, R9, 0x2aaaaaab, RZ ;  /* 0x2aaaaaab09007827 */ /* 0x004fe200078e02ff */
[----:B------:R-:W-:Y:S02]  /*0220*/  CS2R R132, SRZ ;  /* 0x0000000000847805 */ /* 0x000fe4000001ff00 */
[----:B------:R-:W-:-:S02]  /*0230*/  CS2R R134, SRZ ;  /* 0x0000000000867805 */ /* 0x000fc4000001ff00 */
[----:B------:R-:W-:Y:S02]  /*0240*/  CS2R R136, SRZ ;  /* 0x0000000000887805 */ /* 0x000fe4000001ff00 */
[----:B------:R-:W-:Y:S02]  /*0250*/  CS2R R138, SRZ ;  /* 0x00000000008a7805 */ /* 0x000fe4000001ff00 */
[----:B------:R-:W-:Y:S02]  /*0260*/  SHF.R.U32.HI R3, RZ, 0x1f, R0 ;  /* 0x0000001fff037819 */ /* 0x000fe40000011600 */
[----:B------:R-:W-:Y:S02]  /*0270*/  CS2R R140, SRZ ;  /* 0x00000000008c7805 */ /* 0x000fe4000001ff00 */
[----:B------:R-:W-:Y:S02]  /*0280*/  CS2R R142, SRZ ;  /* 0x00000000008e7805 */ /* 0x000fe4000001ff00 */
[----:B------:R-:W-:-:S02]  /*0290*/  CS2R R144, SRZ ;  /* 0x0000000000907805 */ /* 0x000fc4000001ff00 */
[----:B------:R-:W-:Y:S01]  /*02a0*/  LEA.HI.SX32 R4, R0, R3, 0x1b ;  /* 0x0000000300047211 */ /* 0x000fe200078fdaff */
[----:B-1---5:R-:W-:Y:S01]  /*02b0*/  UPRMT UR24, UR4, 0x654, UR24 ;  /* 0x0000065404187896 */ /* 0x022fe20008000018 */
[----:B------:R-:W-:Y:S02]  /*02c0*/  CS2R R146, SRZ ;  /* 0x0000000000927805 */ /* 0x000fe4000001ff00 */
[----:B------:R-:W-:Y:S02]  /*02d0*/  CS2R R148, SRZ ;  /* 0x0000000000947805 */ /* 0x000fe4000001ff00 */
[----:B------:R-:W-:Y:S01]  /*02e0*/  CS2R R150, SRZ ;  /* 0x0000000000967805 */ /* 0x000fe2000001ff00 */
[C---:B------:R-:W-:Y:S01]  /*02f0*/  IMAD R0, R4.reuse, R5, 0x20 ;  /* 0x0000002004007424 */ /* 0x040fe200078e0205 */
[----:B------:R-:W-:Y:S01]  /*0300*/  CS2R R72, SRZ ;  /* 0x0000000000487805 */ /* 0x000fe2000001ff00 */
[----:B------:R-:W-:Y:S01]  /*0310*/  IMAD R6, R4, -0xc0, R9 ;  /* 0xffffff4004067824 */ /* 0x000fe200078e0209 */
[----:B------:R-:W-:-:S02]  /*0320*/  CS2R R74, SRZ ;  /* 0x00000000004a7805 */ /* 0x000fc4000001ff00 */
[----:B------:R-:W-:Y:S02]  /*0330*/  CS2R R76, SRZ ;  /* 0x00000000004c7805 */ /* 0x000fe4000001ff00 */
[----:B------:R-:W-:Y:S02]  /*0340*/  VIMNMX R5, R0, 0x8, PT ;  /* 0x0000000800057848 */ /* 0x000fe40003fe0100 */
[----:B------:R-:W-:Y:S02]  /*0350*/  CS2R R78, SRZ ;  /* 0x00000000004e7805 */ /* 0x000fe4000001ff00 */
[----:B------:R-:W-:Y:S02]  /*0360*/  IABS R10, R6 ;  /* 0x00000006000a7213 */ /* 0x000fe40000000000 */
[----:B------:R-:W-:Y:S02]  /*0370*/  CS2R R80, SRZ ;  /* 0x0000000000507805 */ /* 0x000fe4000001ff00 */
[----:B------:R-:W-:-:S02]  /*0380*/  IABS R8, R5 ;  /* 0x0000000500087213 */ /* 0x000fc40000000000 */
[----:B------:R-:W-:Y:S02]  /*0390*/  CS2R R82, SRZ ;  /* 0x0000000000527805 */ /* 0x000fe4000001ff00 */
[-C--:B------:R-:W-:Y:S02]  /*03a0*/  IABS R11, R5.reuse ;  /* 0x00000005000b7213 */ /* 0x080fe40000000000 */
[----:B------:R-:W-:Y:S01]  /*03b0*/  CS2R R84, SRZ ;  /* 0x0000000000547805 */ /* 0x000fe2000001ff00 */
[----:B------:R-:W1:Y:S01]  /*03c0*/  I2F.RP R0, R8 ;  /* 0x0000000800007306 */ /* 0x000e620000209400 */
[-C--:B------:R-:W-:Y:S02]  /*03d0*/  LOP3.LUT R6, R6, R5.reuse, RZ, 0x3c, !PT ;  /* 0x0000000506067212 */ /* 0x080fe400078e3cff */
[----:B------:R-:W-:Y:S01]  /*03e0*/  CS2R R86, SRZ ;  /* 0x0000000000567805 */ /* 0x000fe2000001ff00 */
[----:B------:R-:W-:Y:S01]  /*03f0*/  IMAD.MOV R11, RZ, RZ, -R11 ;  /* 0x000000ffff0b7224 */ /* 0x000fe200078e0a0b */
[----:B------:R-:W-:Y:S01]  /*0400*/  UMOV UR25, 0x1 ;  /* 0x0000000100197882 */ /* 0x000fe20000000000 */
[----:B------:R-:W-:Y:S01]  /*0410*/  ISETP.GE.AND P3, PT, R6, RZ, PT ;  /* 0x000000ff0600720c */ /* 0x000fe20003f66270 */
[----:B------:R-:W-:Y:S01]  /*0420*/  UMOV UR26, 0xffffffff ;  /* 0xffffffff001a7882 */ /* 0x000fe20000000000 */
[----:B------:R-:W-:Y:S01]  /*0430*/  LOP3.LUT R6, RZ, R5, RZ, 0x33, !PT ;  /* 0x00000005ff067212 */ /* 0x000fe200078e33ff */
[----:B------:R-:W-:Y:S01]  /*0440*/  UMOV UR4, URZ ;  /* 0x0000003f00047c82 */ /* 0x000fe20008000000 */
[----:B------:R-:W-:Y:S01]  /*0450*/  UMOV UR5, URZ ;  /* 0x0000003f00057c82 */ /* 0x000fe20008000000 */
[----:B-1----:R-:W1:Y:S02]  /*0460*/  MUFU.RCP R0, R0 ;  /* 0x0000000000007308 */ /* 0x002e640000001000 */
[----:B-1----:R-:W-:Y:S01]  /*0470*/  VIADD R2, R0, 0xffffffe ;  /* 0x0ffffffe00027836 */ /* 0x002fe20000000000 */
[----:B------:R-:W-:-:S05]  /*0480*/  IABS R0, R9 ;  /* 0x0000000900007213 */ /* 0x000fca0000000000 */
[----:B------:R1:W2:Y:S02]  /*0490*/  F2I.FTZ.U32.TRUNC.NTZ R3, R2 ;  /* 0x0000000200037305 */ /* 0x0002a4000021f000 */
[----:B-1----:R-:W-:Y:S02]  /*04a0*/  IMAD.MOV.U32 R2, RZ, RZ, RZ ;  /* 0x000000ffff027224 */ /* 0x002fe400078e00ff */
[----:B--2---:R-:W-:-:S04]  /*04b0*/  IMAD.MOV R7, RZ, RZ, -R3 ;  /* 0x000000ffff077224 */ /* 0x004fc800078e0a03 */
[----:B------:R-:W-:-:S04]  /*04c0*/  IMAD R7, R7, R8, RZ ;  /* 0x0000000807077224 */ /* 0x000fc800078e02ff */
[----:B------:R-:W-:-:S06]  /*04d0*/  IMAD.HI.U32 R3, R3, R7, R2 ;  /* 0x0000000703037227 */ /* 0x000fcc00078e0002 */
[----:B------:R-:W-:-:S04]  /*04e0*/  IMAD.HI.U32 R2, R3, R10, RZ ;  /* 0x0000000a03027227 */ /* 0x000fc800078e00ff */
[----:B------:R-:W-:Y:S02]  /*04f0*/  IMAD R7, R2, R11, R10 ;  /* 0x0000000b02077224 */ /* 0x000fe400078e020a */
[----:B------:R-:W-:Y:S02]  /*0500*/  IMAD.MOV.U32 R10, RZ, RZ, R0 ;  /* 0x000000ffff0a7224 */ /* 0x000fe400078e0000 */
[----:B------:R-:W1:Y:S01]  /*0510*/  S2R R0, SR_TID.X ;  /* 0x0000000000007919 */ /* 0x000e620000002100 */
[----:B------:R-:W-:Y:S01]  /*0520*/  ISETP.GT.U32.AND P2, PT, R8, R7, PT ;  /* 0x000000070800720c */ /* 0x000fe20003f44070 */
[----:B------:R-:W-:-:S04]  /*0530*/  IMAD.HI.U32 R3, R3, R10, RZ ;  /* 0x0000000a03037227 */ /* 0x000fc800078e00ff */
[----:B------:R-:W-:-:S05]  /*0540*/  IMAD R3, R3, R11, R10 ;  /* 0x0000000b03037224 */ /* 0x000fca00078e020a */
[----:B------:R-:W-:-:S03]  /*0550*/  ISETP.GT.U32.AND P1, PT, R8, R3, PT ;  /* 0x000000030800720c */ /* 0x000fc60003f24070 */
[----:B------:R-:W-:Y:S02]  /*0560*/  @!P2 IMAD.IADD R7, R7, 0x1, -R8 ;  /* 0x000000010707a824 */ /* 0x000fe400078e0a08 */
[----:B------:R-:W-:Y:S01]  /*0570*/  @!P2 VIADD R2, R2, 0x1 ;  /* 0x000000010202a836 */ /* 0x000fe20000000000 */
[----:B------:R-:W-:Y:S02]  /*0580*/  ISETP.GE.AND P2, PT, R9, RZ, PT ;  /* 0x000000ff0900720c */ /* 0x000fe40003f46270 */
[----:B------:R-:W-:-:S05]  /*0590*/  ISETP.GE.U32.AND P0, PT, R7, R8, PT ;  /* 0x000000080700720c */ /* 0x000fca0003f06070 */
[----:B------:R-:W-:-:S05]  /*05a0*/  @!P1 IMAD.IADD R3, R3, 0x1, -R8 ;  /* 0x0000000103039824 */ /* 0x000fca00078e0a08 */
[----:B------:R-:W-:-:S03]  /*05b0*/  ISETP.GT.U32.AND P1, PT, R8, R3, PT ;  /* 0x000000030800720c */ /* 0x000fc60003f24070 */
[----:B------:R-:W-:Y:S01]  /*05c0*/  @P0 VIADD R2, R2, 0x1 ;  /* 0x0000000102020836 */ /* 0x000fe20000000000 */
[----:B------:R-:W-:Y:S02]  /*05d0*/  ISETP.NE.AND P0, PT, R5, RZ, PT ;  /* 0x000000ff0500720c */ /* 0x000fe40003f05270 */
[----:B-1----:R-:W-:Y:S01]  /*05e0*/  SHF.R.U32.HI R13, RZ, 0x3, R0 ;  /* 0x00000003ff0d7819 */ /* 0x002fe20000011600 */
[----:B------:R-:W-:-:S03]  /*05f0*/  @!P3 IMAD.MOV R2, RZ, RZ, -R2 ;  /* 0x000000ffff02b224 */ /* 0x000fc600078e0a02 */
[----:B------:R-:W-:Y:S02]  /*0600*/  SGXT.U32 R13, R13, 0x4 ;  /* 0x000000040d0d781a */ /* 0x000fe40000000000 */
[----:B------:R-:W-:Y:S01]  /*0610*/  SEL R2, R6, R2, !P0 ;  /* 0x0000000206027207 */ /* 0x000fe20004000000 */
[----:B------:R-:W-:-:S04]  /*0620*/  @!P1 IMAD.IADD R3, R3, 0x1, -R8 ;  /* 0x0000000103039824 */ /* 0x000fc800078e0a08 */
[----:B------:R-:W-:Y:S02]  /*0630*/  IMAD.SHL.U32 R2, R2, 0x80, RZ ;  /* 0x0000008002027824 */ /* 0x000fe400078e00ff */
[----:B------:R-:W-:-:S03]  /*0640*/  @!P2 IMAD.MOV R3, RZ, RZ, -R3 ;  /* 0x000000ffff03a224 */ /* 0x000fc600078e0a03 */
[----:B------:R-:W-:Y:S02]  /*0650*/  LOP3.LUT R5, R2, R13, RZ, 0xfc, !PT ;  /* 0x0000000d02057212 */ /* 0x000fe400078efcff */
[----:B------:R-:W-:Y:S02]  /*0660*/  LOP3.LUT R7, R2, 0x10, R13, 0xfe, !PT ;  /* 0x0000001002077812 */ /* 0x000fe400078efe0d */
[----:B------:R-:W-:Y:S01]  /*0670*/  LOP3.LUT R8, R2, 0x20, R13, 0xfe, !PT ;  /* 0x0000002002087812 */ /* 0x000fe200078efe0d */
[----:B------:R-:W-:Y:S01]  /*0680*/  IMAD.HI R9, R5, 0x2aaaaaab, RZ ;  /* 0x2aaaaaab05097827 */ /* 0x000fe200078e02ff */
[----:B------:R-:W-:-:S03]  /*0690*/  SEL R3, R6, R3, !P0 ;  /* 0x0000000306037207 */ /* 0x000fc60004000000 */
[----:B------:R-:W-:Y:S01]  /*06a0*/  IMAD.HI R10, R7, 0x2aaaaaab, RZ ;  /* 0x2aaaaaab070a7827 */ /* 0x000fe200078e02ff */
[----:B------:R-:W-:-:S03]  /*06b0*/  SHF.R.U32.HI R6, RZ, 0x1f, R9 ;  /* 0x0000001fff067819 */ /* 0x000fc60000011609 */
[----:B------:R-:W-:Y:S01]  /*06c0*/  IMAD.HI R12, R8, 0x2aaaaaab, RZ ;  /* 0x2aaaaaab080c7827 */ /* 0x000fe200078e02ff */
[----:B------:R-:W-:Y:S02]  /*06d0*/  SHF.R.U32.HI R11, RZ, 0x1f, R10 ;  /* 0x0000001fff0b7819 */ /* 0x000fe4000001160a */
[----:B------:R-:W-:Y:S01]  /*06e0*/  LEA.HI R14, R9, R6, RZ, 0x17 ;  /* 0x00000006090e7211 */ /* 0x000fe200078fb8ff */
[----:B------:R-:W-:Y:S01]  /*06f0*/  IMAD R24, R4, 0x8, R3 ;  /* 0x0000000804187824 */ /* 0x000fe200078e0203 */
[----:B------:R-:W-:Y:S02]  /*0700*/  LEA.HI R16, R10, R11, RZ, 0x17 ;  /* 0x0000000b0a107211 */ /* 0x000fe400078fb8ff */
[----:B------:R-:W-:Y:S01]  /*0710*/  SHF.R.U32.HI R3, RZ, 0x1f, R12 ;  /* 0x0000001fff037819 */ /* 0x000fe2000001160c */
[----:B------:R-:W-:Y:S01]  /*0720*/  IMAD R32, R14, -0xc00, R5 ;  /* 0xfffff4000e207824 */ /* 0x000fe200078e0205 */
[----:B------:R-:W-:Y:S01]  /*0730*/  LOP3.LUT R6, R2, 0x30, R13, 0xfe, !PT ;  /* 0x0000003002067812 */ /* 0x000fe200078efe0d */
[----:B------:R-:W-:Y:S01]  /*0740*/  IMAD R34, R16, -0xc00, R7 ;  /* 0xfffff40010227824 */ /* 0x000fe200078e0207 */
[----:B------:R-:W-:-:S02]  /*0750*/  LOP3.LUT R9, R2, 0x40, R13, 0xfe, !PT ;  /* 0x0000004002097812 */ /* 0x000fc400078efe0d */
[----:B------:R-:W-:Y:S02]  /*0760*/  LOP3.LUT R10, R2, 0x50, R13, 0xfe, !PT ;  /* 0x00000050020a7812 */ /* 0x000fe400078efe0d */
[----:B------:R-:W-:Y:S01]  /*0770*/  LEA.HI R15, R12, R3, RZ, 0x17 ;  /* 0x000000030c0f7211 */ /* 0x000fe200078fb8ff */
[----:B------:R-:W-:Y:S01]  /*0780*/  IMAD.HI R3, R6, 0x2aaaaaab, RZ ;  /* 0x2aaaaaab06037827 */ /* 0x000fe200078e02ff */
[----:B------:R-:W-:Y:S02]  /*0790*/  LOP3.LUT R11, R2, 0x60, R13, 0xfe, !PT ;  /* 0x00000060020b7812 */ /* 0x000fe400078efe0d */
[----:B------:R-:W-:Y:S01]  /*07a0*/  LOP3.LUT R12, R2, 0x70, R13, 0xfe, !PT ;  /* 0x00000070020c7812 */ /* 0x000fe200078efe0d */
[----:B------:R-:W-:Y:S01]  /*07b0*/  IMAD.HI R17, R9, 0x2aaaaaab, RZ ;  /* 0x2aaaaaab09117827 */ /* 0x000fe200078e02ff */
[----:B------:R-:W-:-:S03]  /*07c0*/  SHF.R.U32.HI R4, RZ, 0x1f, R3 ;  /* 0x0000001fff047819 */ /* 0x000fc60000011603 */
[----:B------:R-:W-:Y:S01]  /*07d0*/  IMAD.HI R20, R10, 0x2aaaaaab, RZ ;  /* 0x2aaaaaab0a147827 */ /* 0x000fe200078e02ff */
[----:B------:R-:W-:Y:S02]  /*07e0*/  SHF.R.U32.HI R18, RZ, 0x1f, R17 ;  /* 0x0000001fff127819 */ /* 0x000fe40000011611 */
[----:B------:R-:W-:Y:S01]  /*07f0*/  LEA.HI R19, R3, R4, RZ, 0x17 ;  /* 0x0000000403137211 */ /* 0x000fe200078fb8ff */
[----:B------:R-:W-:Y:S01]  /*0800*/  IMAD.HI R22, R11, 0x2aaaaaab, RZ ;  /* 0x2aaaaaab0b167827 */ /* 0x000fe200078e02ff */
[----:B------:R-:W-:Y:S02]  /*0810*/  SHF.R.U32.HI R21, RZ, 0x1f, R20 ;  /* 0x0000001fff157819 */ /* 0x000fe40000011614 */
[----:B------:R-:W-:Y:S01]  /*0820*/  LEA.HI R18, R17, R18, RZ, 0x17 ;  /* 0x0000001211127211 */ /* 0x000fe200078fb8ff */
[----:B------:R-:W-:Y:S01]  /*0830*/  IMAD.HI R23, R12, 0x2aaaaaab, RZ ;  /* 0x2aaaaaab0c177827 */ /* 0x000fe200078e02ff */
[----:B------:R-:W-:Y:S02]  /*0840*/  LEA.HI R21, R20, R21, RZ, 0x17 ;  /* 0x0000001514157211 */ /* 0x000fe400078fb8ff */
[----:B------:R-:W-:Y:S01]  /*0850*/  SHF.R.U32.HI R17, RZ, 0x1f, R22 ;  /* 0x0000001fff117819 */ /* 0x000fe20000011616 */
[----:B------:R-:W-:Y:S01]  /*0860*/  IMAD.SHL.U32 R3, R24, 0x80, RZ ;  /* 0x0000008018037824 */ /* 0x000fe200078e00ff */
[----:B------:R-:W-:Y:S01]  /*0870*/  SHF.R.U32.HI R4, RZ, 0x1f, R23 ;  /* 0x0000001fff047819 */ /* 0x000fe20000011617 */
[----:B------:R-:W-:Y:S01]  /*0880*/  IMAD R36, R15, -0xc00, R8 ;  /* 0xfffff4000f247824 */ /* 0x000fe200078e0208 */
[----:B------:R-:W-:Y:S01]  /*0890*/  SHF.R.S32.HI R20, RZ, 0x18, R24 ;  /* 0x00000018ff147819 */ /* 0x000fe20000011418 */
[----:B------:R-:W-:Y:S01]  /*08a0*/  IMAD R40, R18, -0xc00, R9 ;  /* 0xfffff40012287824 */ /* 0x000fe200078e0209 */
[----:B------:R-:W-:Y:S01]  /*08b0*/  LEA.HI R22, R22, R17, RZ, 0x17 ;  /* 0x0000001116167211 */ /* 0x000fe200078fb8ff */
[----:B------:R-:W-:Y:S01]  /*08c0*/  IMAD R38, R19, -0xc00, R6 ;  /* 0xfffff40013267824 */ /* 0x000fe200078e0206 */
[----:B------:R-:W-:Y:S01]  /*08d0*/  LEA.HI R23, R23, R4, RZ, 0x17 ;  /* 0x0000000417177211 */ /* 0x000fe200078fb8ff */
[----:B------:R-:W-:Y:S01]  /*08e0*/  IMAD R42, R21, -0xc00, R10 ;  /* 0xfffff400152a7824 */ /* 0x000fe200078e020a */
[----:B------:R-:W-:Y:S01]  /*08f0*/  SGXT R17, R20, 0x1 ;  /* 0x000000011411781a */ /* 0x000fe20000000200 */
[----:B------:R-:W-:Y:S01]  /*0900*/  IMAD R44, R22, -0xc00, R11 ;  /* 0xfffff400162c7824 */ /* 0x000fe200078e020b */
[----:B------:R-:W-:Y:S01]  /*0910*/  LOP3.LUT R4, R3, R13, RZ, 0xfc, !PT ;  /* 0x0000000d03047212 */ /* 0x000fe200078efcff */
[----:B------:R-:W-:Y:S01]  /*0920*/  IMAD R46, R23, -0xc00, R12 ;  /* 0xfffff400172e7824 */ /* 0x000fe200078e020c */
[----:B------:R-:W-:-:S02]  /*0930*/  LOP3.LUT R6, R3, 0x30, R13, 0xfe, !PT ;  /* 0x0000003003067812 */ /* 0x000fc400078efe0d */
[C---:B------:R-:W-:Y:S02]  /*0940*/  LEA.HI R5, R17.reuse, R4, RZ, 0xc ;  /* 0x0000000411057211 */ /* 0x040fe400078f60ff */
[----:B------:R-:W-:Y:S02]  /*0950*/  LEA.HI R10, R17, R6, RZ, 0xc ;  /* 0x00000006110a7211 */ /* 0x000fe400078f60ff */
[----:B------:R-:W-:Y:S02]  /*0960*/  LOP3.LUT R7, R5, 0x3ff000, RZ, 0xc0, !PT ;  /* 0x003ff00005077812 */ /* 0x000fe400078ec0ff */
[----:B------:R-:W-:Y:S02]  /*0970*/  LOP3.LUT R5, R3, 0x10, R13, 0xfe, !PT ;  /* 0x0000001003057812 */ /* 0x000fe400078efe0d */
[----:B------:R-:W-:Y:S01]  /*0980*/  LOP3.LUT R11, R10, 0x3ff000, RZ, 0xc0, !PT ;  /* 0x003ff0000a0b7812 */ /* 0x000fe200078ec0ff */
[----:B------:R-:W-:Y:S01]  /*0990*/  IMAD.IADD R18, R4, 0x1, -R7 ;  /* 0x0000000104127824 */ /* 0x000fe200078e0a07 */
[----:B------:R-:W-:-:S02]  /*09a0*/  LEA.HI R8, R17, R5, RZ, 0xc ;  /* 0x0000000511087211 */ /* 0x000fc400078f60ff */
[----:B------:R-:W-:Y:S01]  /*09b0*/  LOP3.LUT R4, R3, 0x20, R13, 0xfe, !PT ;  /* 0x0000002003047812 */ /* 0x000fe200078efe0d */
[----:B------:R-:W-:Y:S01]  /*09c0*/  IMAD.IADD R26, R6, 0x1, -R11 ;  /* 0x00000001061a7824 */ /* 0x000fe200078e0a0b */
[----:B------:R-:W-:Y:S02]  /*09d0*/  LOP3.LUT R7, R3, 0x40, R13, 0xfe, !PT ;  /* 0x0000004003077812 */ /* 0x000fe400078efe0d */
[----:B------:R-:W-:Y:S02]  /*09e0*/  LOP3.LUT R8, R8, 0x3ff000, RZ, 0xc0, !PT ;  /* 0x003ff00008087812 */ /* 0x000fe400078ec0ff */
[C---:B------:R-:W-:Y:S02]  /*09f0*/  LEA.HI R9, R17.reuse, R4, RZ, 0xc ;  /* 0x0000000411097211 */ /* 0x040fe400078f60ff */
[----:B------:R-:W-:Y:S01]  /*0a00*/  LEA.HI R12, R17, R7, RZ, 0xc ;  /* 0x00000007110c7211 */ /* 0x000fe200078f60ff */
[----:B------:R-:W-:Y:S01]  /*0a10*/  IMAD.IADD R22, R5, 0x1, -R8 ;  /* 0x0000000105167824 */ /* 0x000fe200078e0a08 */
[----:B------:R-:W-:Y:S01]  /*0a20*/  LOP3.LUT R9, R9, 0x3ff000, RZ, 0xc0, !PT ;  /* 0x003ff00009097812 */ /* 0x000fe200078ec0ff */
[----:B------:R-:W-:Y:S01]  /*0a30*/  IMAD.SHL.U32 R5, R0, 0x8, RZ ;  /* 0x0000000800057824 */ /* 0x000fe200078e00ff */
[----:B------:R-:W-:-:S02]  /*0a40*/  LOP3.LUT R12, R12, 0x3ff000, RZ, 0xc0, !PT ;  /* 0x003ff0000c0c7812 */ /* 0x000fc400078ec0ff */
[----:B------:R-:W-:Y:S01]  /*0a50*/  LOP3.LUT R6, R13, 0x20, RZ, 0xfc, !PT ;  /* 0x000000200d067812 */ /* 0x000fe200078efcff */
[----:B------:R-:W-:Y:S01]  /*0a60*/  IMAD.IADD R24, R4, 0x1, -R9 ;  /* 0x0000000104187824 */ /* 0x000fe200078e0a09 */
[----:B------:R-:W-:Y:S01]  /*0a70*/  LOP3.LUT R11, R5, 0x38, R0, 0x48, !PT ;  /* 0x00000038050b7812 */ /* 0x000fe200078e4800 */
[----:B------:R-:W-:Y:S01]  /*0a80*/  IMAD.IADD R28, R7, 0x1, -R12 ;  /* 0x00000001071c7824 */ /* 0x000fe200078e0a0c */
[C---:B------:R-:W-:Y:S02]  /*0a90*/  LOP3.LUT R4, R13.reuse, 0x10, RZ, 0xfc, !PT ;  /* 0x000000100d047812 */ /* 0x040fe400078efcff */
[C---:B------:R-:W-:Y:S01]  /*0aa0*/  LOP3.LUT R7, R13.reuse, 0x30, RZ, 0xfc, !PT ;  /* 0x000000300d077812 */ /* 0x040fe200078efcff */
[--C-:B------:R-:W-:Y:S01]  /*0ab0*/  IMAD R6, R6, 0x40, R11.reuse ;  /* 0x0000004006067824 */ /* 0x100fe200078e020b */
[C---:B------:R-:W-:Y:S01]  /*0ac0*/  LOP3.LUT R8, R13.reuse, 0x40, RZ, 0xfc, !PT ;  /* 0x000000400d087812 */ /* 0x040fe200078efcff */
[--C-:B------:R-:W-:Y:S01]  /*0ad0*/  IMAD R4, R4, 0x40, R11.reuse ;  /* 0x0000004004047824 */ /* 0x100fe200078e020b */
[----:B------:R-:W-:Y:S01]  /*0ae0*/  LOP3.LUT R9, R13, 0x50, RZ, 0xfc, !PT ;  /* 0x000000500d097812 */ /* 0x000fe200078efcff */
[--C-:B------:R-:W-:Y:S01]  /*0af0*/  IMAD R7, R7, 0x40, R11.reuse ;  /* 0x0000004007077824 */ /* 0x100fe200078e020b */
[C---:B------:R-:W-:Y:S01]  /*0b00*/  LOP3.LUT R10, R13.reuse, 0x60, RZ, 0xfc, !PT ;  /* 0x000000600d0a7812 */ /* 0x040fe200078efcff */
[--C-:B------:R-:W-:Y:S01]  /*0b10*/  IMAD R8, R8, 0x40, R11.reuse ;  /* 0x0000004008087824 */ /* 0x100fe200078e020b */
[----:B------:R-:W-:Y:S01]  /*0b20*/  LOP3.LUT R12, R13, 0x70, RZ, 0xfc, !PT ;  /* 0x000000700d0c7812 */ /* 0x000fe200078efcff */
[--C-:B------:R-:W-:Y:S01]  /*0b30*/  IMAD R9, R9, 0x40, R11.reuse ;  /* 0x0000004009097824 */ /* 0x100fe200078e020b */
[----:B------:R-:W-:Y:S01]  /*0b40*/  LOP3.LUT R16, R3, 0x70, R13, 0xfe, !PT ;  /* 0x0000007003107812 */ /* 0x000fe200078efe0d */
[--C-:B------:R-:W-:Y:S01]  /*0b50*/  IMAD R10, R10, 0x40, R11.reuse ;  /* 0x000000400a0a7824 */ /* 0x100fe200078e020b */
[----:B------:R-:W-:Y:S01]  /*0b60*/  LOP3.LUT R15, R3, 0x60, R13, 0xfe, !PT ;  /* 0x00000060030f7812 */ /* 0x000fe200078efe0d */
[--C-:B------:R-:W-:Y:S01]  /*0b70*/  IMAD R12, R12, 0x40, R11.reuse ;  /* 0x000000400c0c7824 */ /* 0x100fe200078e020b */
[----:B------:R-:W-:Y:S01]  /*0b80*/  LOP3.LUT R14, R3, 0x50, R13, 0xfe, !PT ;  /* 0x00000050030e7812 */ /* 0x000fe200078efe0d */
[----:B------:R-:W-:Y:S01]  /*0b90*/  IMAD R11, R13, 0x40, R11 ;  /* 0x000000400d0b7824 */ /* 0x000fe200078e020b */
[----:B------:R-:W-:-:S02]  /*0ba0*/  LEA.HI R21, R17, R16, RZ, 0xc ;  /* 0x0000001011157211 */ /* 0x000fc400078f60ff */
[C---:B------:R-:W-:Y:S02]  /*0bb0*/  LEA.HI R19, R17.reuse, R15, RZ, 0xc ;  /* 0x0000000f11137211 */ /* 0x040fe400078f60ff */
[----:B------:R-:W-:Y:S02]  /*0bc0*/  LEA.HI R13, R17, R14, RZ, 0xc ;  /* 0x0000000e110d7211 */ /* 0x000fe400078f60ff */
[----:B------:R-:W-:Y:S02]  /*0bd0*/  LOP3.LUT R21, R21, 0x3ff000, RZ, 0xc0, !PT ;  /* 0x003ff00015157812 */ /* 0x000fe400078ec0ff */
[----:B------:R-:W-:Y:S02]  /*0be0*/  LOP3.LUT R20, R19, 0x3ff000, RZ, 0xc0, !PT ;  /* 0x003ff00013147812 */ /* 0x000fe400078ec0ff */
[----:B------:R-:W-:Y:S01]  /*0bf0*/  LOP3.LUT R17, R13, 0x3ff000, RZ, 0xc0, !PT ;  /* 0x003ff0000d117812 */ /* 0x000fe200078ec0ff */
[----:B------:R-:W-:Y:S01]  /*0c00*/  IMAD.IADD R16, R16, 0x1, -R21 ;  /* 0x0000000110107824 */ /* 0x000fe200078e0a15 */
[----:B------:R-:W-:Y:S01]  /*0c10*/  LOP3.LUT R13, R5, 0x38, RZ, 0xc0, !PT ;  /* 0x00000038050d7812 */ /* 0x000fe200078ec0ff */
[----:B------:R-:W-:Y:S01]  /*0c20*/  IMAD.IADD R30, R15, 0x1, -R20 ;  /* 0x000000010f1e7824 */ /* 0x000fe200078e0a14 */
[----:B------:R-:W-:Y:S01]  /*0c30*/  LEA R65, R8, UR24, 0x1 ;  /* 0x0000001808417c11 */ /* 0x000fe2000f8e08ff */
[----:B------:R-:W-:Y:S01]  /*0c40*/  IMAD.WIDE R20, R29, 0x2, RZ ;  /* 0x000000021d147825 */ /* 0x000fe200078e02ff */
[----:B------:R-:W-:-:S02]  /*0c50*/  LEA R67, R9, UR24, 0x1 ;  /* 0x0000001809437c11 */ /* 0x000fc4000f8e08ff */
[----:B------:R-:W-:Y:S01]  /*0c60*/  LEA R69, R10, UR24, 0x1 ;  /* 0x000000180a457c11 */ /* 0x000fe2000f8e08ff */
[----:B------:R-:W-:Y:S01]  /*0c70*/  IMAD.IADD R14, R14, 0x1, -R17 ;  /* 0x000000010e0e7824 */ /* 0x000fe200078e0a11 */
[----:B------:R-:W-:Y:S01]  /*0c80*/  LEA R71, R12, UR24, 0x1 ;  /* 0x000000180c477c11 */ /* 0x000fe2000f8e08ff */
[--C-:B------:R-:W-:Y:S02]  /*0c90*/  IMAD R63, R16, 0xc00, R13.reuse ;  /* 0x00000c00103f7824 */ /* 0x100fe400078e020d */
[----:B------:R-:W-:Y:S02]  /*0ca0*/  IMAD R59, R14, 0xc00, R13 ;  /* 0x00000c000e3b7824 */ /* 0x000fe400078e020d */
[----:B------:R-:W-:-:S04]  /*0cb0*/  IMAD.WIDE R14, R63, 0x2, R20 ;  /* 0x000000023f0e7825 */ /* 0x000fc800078e0214 */
[--C-:B------:R-:W-:Y:S02]  /*0cc0*/  IMAD R61, R30, 0xc00, R13.reuse ;  /* 0x00000c001e3d7824 */ /* 0x100fe400078e020d */
[--C-:B------:R-:W-:Y:S02]  /*0cd0*/  IMAD R31, R18, 0xc00, R13.reuse ;  /* 0x00000c00121f7824 */ /* 0x100fe400078e020d */
[--C-:B------:R-:W-:Y:S02]  /*0ce0*/  IMAD R33, R22, 0xc00, R13.reuse ;  /* 0x00000c0016217824 */ /* 0x100fe400078e020d */
[--C-:B------:R-:W-:Y:S02]  /*0cf0*/  IMAD R35, R24, 0xc00, R13.reuse ;  /* 0x00000c0018237824 */ /* 0x100fe400078e020d */
[--C-:B------:R-:W-:Y:S02]  /*0d00*/  IMAD R37, R26, 0xc00, R13.reuse ;  /* 0x00000c001a257824 */ /* 0x100fe400078e020d */
[----:B------:R-:W-:-:S02]  /*0d10*/  IMAD R57, R28, 0xc00, R13 ;  /* 0x00000c001c397824 */ /* 0x000fc400078e020d */
[--C-:B------:R-:W-:Y:S02]  /*0d20*/  IMAD R41, R32, 0xc00, R13.reuse ;  /* 0x00000c0020297824 */ /* 0x100fe400078e020d */
[--C-:B------:R-:W-:Y:S02]  /*0d30*/  IMAD R43, R34, 0xc00, R13.reuse ;  /* 0x00000c00222b7824 */ /* 0x100fe400078e020d */
[--C-:B------:R-:W-:Y:S02]  /*0d40*/  IMAD R45, R36, 0xc00, R13.reuse ;  /* 0x00000c00242d7824 */ /* 0x100fe400078e020d */
[--C-:B------:R-:W-:Y:S02]  /*0d50*/  IMAD R47, R38, 0xc00, R13.reuse ;  /* 0x00000c00262f7824 */ /* 0x100fe400078e020d */
[--C-:B------:R-:W-:Y:S01]  /*0d60*/  IMAD R49, R40, 0xc00, R13.reuse ;  /* 0x00000c0028317824 */ /* 0x100fe200078e020d */
[----:B------:R-:W1:Y:S01]  /*0d70*/  LDC.64 R38, c[0x0][0x210] ;  /* 0x00008400ff267b82 */ /* 0x000e620000000a00 */
[----:B------:R-:W-:-:S02]  /*0d80*/  IMAD R51, R42, 0xc00, R13 ;  /* 0x00000c002a337824 */ /* 0x000fc400078e020d */
[--C-:B------:R-:W-:Y:S02]  /*0d90*/  IMAD R53, R44, 0xc00, R13.reuse ;  /* 0x00000c002c357824 */ /* 0x100fe400078e020d */
[----:B------:R-:W-:Y:S01]  /*0da0*/  IMAD R23, R46, 0xc00, R13 ;  /* 0x00000c002e177824 */ /* 0x000fe200078e020d */
[----:B------:R-:W-:Y:S01]  /*0db0*/  IADD3 R13, P0, R14, UR6, RZ ;  /* 0x000000060e0d7c10 */ /* 0x000fe2000ff1e0ff */
[----:B------:R-:W-:-:S03]  /*0dc0*/  IMAD.WIDE R16, R61, 0x2, R20 ;  /* 0x000000023d107825 */ /* 0x000fc600078e0214 */
[----:B------:R-:W-:Y:S01]  /*0dd0*/  IADD3 R13, P1, R13, 0x100, RZ ;  /* 0x000001000d0d7810 */ /* 0x000fe20007f3e0ff */
[----:B------:R-:W-:Y:S01]  /*0de0*/  IMAD.WIDE R18, R59, 0x2, R20 ;  /* 0x000000023b127825 */ /* 0x000fe200078e0214 */
[----:B------:R-:W-:Y:S02]  /*0df0*/  IADD3 R24, P2, R16, UR6, RZ ;  /* 0x0000000610187c10 */ /* 0x000fe4000ff5e0ff */
[----:B------:R-:W-:Y:S01]  /*0e00*/  IADD3.X R14, RZ, UR7, R15, P1, P0 ;  /* 0x00000007ff0e7c10 */ /* 0x000fe20008fe040f */
[--C-:B----4-:R-:W-:Y:S01]  /*0e10*/  IMAD.WIDE R40, R41, 0x2, R54.reuse ;  /* 0x0000000229287825 */ /* 0x110fe200078e0236 */
[----:B------:R-:W-:Y:S02]  /*0e20*/  IADD3 R16, P1, R18, UR6, RZ ;  /* 0x0000000612107c10 */ /* 0x000fe4000ff3e0ff */
[----:B------:R-:W-:Y:S01]  /*0e30*/  IADD3 R15, P0, R24, 0x100, RZ ;  /* 0x00000100180f7810 */ /* 0x000fe20007f1e0ff */
[----:B------:R-:W-:Y:S01]  /*0e40*/  IMAD.WIDE R42, R43, 0x2, R54 ;  /* 0x000000022b2a7825 */ /* 0x000fe200078e0236 */
[----:B------:R-:W-:-:S02]  /*0e50*/  IADD3 R16, P3, R16, 0x100, RZ ;  /* 0x0000010010107810 */ /* 0x000fc40007f7e0ff */
[----:B------:R-:W-:Y:S01]  /*0e60*/  IADD3.X R17, RZ, UR7, R17, P0, P2 ;  /* 0x00000007ff117c10 */ /* 0x000fe200087e4411 */
[----:B------:R-:W-:Y:S01]  /*0e70*/  IMAD.WIDE R44, R45, 0x2, R54 ;  /* 0x000000022d2c7825 */ /* 0x000fe200078e0236 */
[----:B------:R-:W-:-:S03]  /*0e80*/  IADD3.X R18, RZ, UR7, R19, P3, P1 ;  /* 0x00000007ff127c10 */ /* 0x000fc60009fe2413 */
[----:B------:R-:W-:-:S04]  /*0e90*/  IMAD.WIDE R46, R47, 0x2, R54 ;  /* 0x000000022f2e7825 */ /* 0x000fc800078e0236 */
[----:B------:R-:W-:-:S04]  /*0ea0*/  IMAD.WIDE R48, R49, 0x2, R54 ;  /* 0x0000000231307825 */ /* 0x000fc800078e0236 */
[----:B------:R-:W-:-:S04]  /*0eb0*/  IMAD.WIDE R50, R51, 0x2, R54 ;  /* 0x0000000233327825 */ /* 0x000fc800078e0236 */
[----:B------:R-:W-:-:S04]  /*0ec0*/  IMAD.WIDE R52, R53, 0x2, R54 ;  /* 0x0000000235347825 */ /* 0x000fc800078e0236 */
[----:B------:R-:W-:-:S04]  /*0ed0*/  IMAD.WIDE R54, R23, 0x2, R54 ;  /* 0x0000000217367825 */ /* 0x000fc800078e0236 */
[----:B------:R-:W-:-:S04]  /*0ee0*/  IMAD.WIDE R22, R57, 0x2, R20 ;  /* 0x0000000239167825 */ /* 0x000fc800078e0214 */
[----:B------:R-:W-:Y:S01]  /*0ef0*/  IMAD.WIDE R24, R37, 0x2, R20 ;  /* 0x0000000225187825 */ /* 0x000fe200078e0214 */
[----:B------:R-:W-:-:S03]  /*0f00*/  IADD3 R26, P0, R22, UR6, RZ ;  /* 0x00000006161a7c10 */ /* 0x000fc6000ff1e0ff */
[--C-:B------:R-:W-:Y:S01]  /*0f10*/  IMAD.WIDE R156, R33, 0x2, R20.reuse ;  /* 0x00000002219c7825 */ /* 0x100fe200078e0214 */
[----:B------:R-:W-:Y:S02]  /*0f20*/  IADD3 R22, P2, R24, UR6, RZ ;  /* 0x0000000618167c10 */ /* 0x000fe4000ff5e0ff */
[----:B------:R-:W-:Y:S01]  /*0f30*/  IADD3 R19, P1, R26, 0x100, RZ ;  /* 0x000001001a137810 */ /* 0x000fe20007f3e0ff */
[----:B------:R-:W-:-:S04]  /*0f40*/  IMAD.WIDE R26, R31, 0x2, R20 ;  /* 0x000000021f1a7825 */ /* 0x000fc800078e0214 */
[----:B------:R-:W-:Y:S01]  /*0f50*/  IMAD.WIDE R154, R35, 0x2, R20 ;  /* 0x00000002239a7825 */ /* 0x000fe200078e0214 */
[----:B------:R-:W-:Y:S02]  /*0f60*/  IADD3 R20, P3, R22, 0x100, RZ ;  /* 0x0000010016147810 */ /* 0x000fe40007f7e0ff */
[----:B------:R-:W-:Y:S01]  /*0f70*/  IADD3.X R21, RZ, UR7, R23, P1, P0 ;  /* 0x00000007ff157c10 */ /* 0x000fe20008fe0417 */
[----:B-1----:R-:W-:Y:S01]  /*0f80*/  IMAD.WIDE R38, R29, 0x2, R38 ;  /* 0x000000021d267825 */ /* 0x002fe200078e0226 */
[----:B------:R-:W-:Y:S02]  /*0f90*/  IADD3 R152, P0, R156, UR6, RZ ;  /* 0x000000069c987c10 */ /* 0x000fe4000ff1e0ff */
[----:B------:R-:W-:Y:S02]  /*0fa0*/  IADD3 R153, P4, R26, UR6, RZ ;  /* 0x000000061a997c10 */ /* 0x000fe4000ff9e0ff */
[----:B------:R-:W-:Y:S01]  /*0fb0*/  IADD3.X R22, RZ, UR7, R25, P3, P2 ;  /* 0x00000007ff167c10 */ /* 0x000fe20009fe4419 */
[----:B------:R-:W-:Y:S01]  /*0fc0*/  IMAD.WIDE R24, R31, 0x2, R38 ;  /* 0x000000021f187825 */ /* 0x000fe200078e0226 */
[----:B------:R-:W-:-:S02]  /*0fd0*/  IADD3 R152, P3, R152, 0x100, RZ ;  /* 0x0000010098987810 */ /* 0x000fc40007f7e0ff */
[----:B------:R-:W-:Y:S01]  /*0fe0*/  IADD3 R153, P5, R153, 0x100, RZ ;  /* 0x0000010099997810 */ /* 0x000fe20007fbe0ff */
[----:B------:R-:W-:Y:S01]  /*0ff0*/  IMAD.WIDE R28, R35, 0x2, R38 ;  /* 0x00000002231c7825 */ /* 0x000fe200078e0226 */
[----:B------:R-:W-:Y:S02]  /*1000*/  IADD3.X R156, RZ, UR7, R157, P3, P0 ;  /* 0x00000007ff9c7c10 */ /* 0x000fe40009fe049d */
[----:B------:R-:W-:Y:S01]  /*1010*/  IADD3.X R157, RZ, UR7, R27, P5, P4 ;  /* 0x00000007ff9d7c10 */ /* 0x000fe2000afe841b */
[--C-:B------:R-:W-:Y:S01]  /*1020*/  IMAD.WIDE R26, R33, 0x2, R38.reuse ;  /* 0x00000002211a7825 */ /* 0x100fe200078e0226 */
[----:B------:R-:W-:Y:S02]  /*1030*/  IADD3 R23, P1, R154, UR6, RZ ;  /* 0x000000069a177c10 */ /* 0x000fe4000ff3e0ff */
[----:B------:R-:W-:Y:S01]  /*1040*/  IADD3 R197, P0, R40, 0x100, RZ ;  /* 0x0000010028c57810 */ /* 0x000fe20007f1e0ff */
[----:B------:R-:W-:Y:S01]  /*1050*/  IMAD.WIDE R32, R57, 0x2, R38 ;  /* 0x0000000239207825 */ /* 0x000fe200078e0226 */
[----:B------:R-:W-:-:S02]  /*1060*/  LEA R57, R11, UR24, 0x1 ;  /* 0x000000180b397c11 */ /* 0x000fc4000f8e08ff */
[----:B------:R-:W-:Y:S01]  /*1070*/  IADD3 R23, P2, R23, 0x100, RZ ;  /* 0x0000010017177810 */ /* 0x000fe20007f5e0ff */
[----:B------:R-:W-:Y:S02]  /*1080*/  IMAD.WIDE R30, R37, 0x2, R38 ;  /* 0x00000002251e7825 */ /* 0x000fe400078e0226 */
[----:B------:R-:W-:Y:S01]  /*1090*/  @!PT LDS RZ, [RZ] ;  /* 0x00000000fffff984 */ /* 0x000fe20000000800 */
[----:B------:R-:W-:Y:S01]  /*10a0*/  @!PT LDS RZ, [RZ] ;  /* 0x00000000fffff984 */ /* 0x000fe20000000800 */
[----:B------:R-:W-:Y:S01]  /*10b0*/  @!PT LDS RZ, [RZ] ;  /* 0x00000000fffff984 */ /* 0x000fe20000000800 */
[----:B------:R-:W-:Y:S01]  /*10c0*/  LDGSTS.E.BYPASS.128 [R57], desc[UR30][R24.64] ;  /* 0x0000000018397fae */ /* 0x000fe2000b901c5e */
[----:B------:R-:W-:Y:S01]  /*10d0*/  IADD3.X R154, RZ, UR7, R155, P2, P1 ;  /* 0x00000007ff9a7c10 */ /* 0x000fe200097e249b */
[--C-:B------:R-:W-:Y:S01]  /*10e0*/  IMAD.WIDE R34, R59, 0x2, R38.reuse ;  /* 0x000000023b227825 */ /* 0x100fe200078e0226 */
[----:B------:R-:W-:Y:S02]  /*10f0*/  LEA R59, R4, UR24, 0x1 ;  /* 0x00000018043b7c11 */ /* 0x000fe4000f8e08ff */
[----:B------:R-:W-:Y:S01]  /*1100*/  IADD3 R195, P1, R42, 0x100, RZ ;  /* 0x000001002ac37810 */ /* 0x000fe20007f3e0ff */
[--C-:B------:R-:W-:Y:S01]  /*1110*/  IMAD.WIDE R36, R61, 0x2, R38.reuse ;  /* 0x000000023d247825 */ /* 0x100fe200078e0226 */
[----:B------:R-:W-:Y:S01]  /*1120*/  LEA R61, R6, UR24, 0x1 ;  /* 0x00000018063d7c11 */ /* 0x000fe2000f8e08ff */
[----:B------:R-:W-:Y:S01]  /*1130*/  LDGSTS.E.BYPASS.128 [R59], desc[UR30][R26.64] ;  /* 0x000000001a3b7fae */ /* 0x000fe2000b901c5e */
[----:B------:R-:W-:Y:S01]  /*1140*/  IADD3 R184, P2, R50, 0x100, RZ ;  /* 0x0000010032b87810 */ /* 0x000fe20007f5e0ff */
[----:B------:R-:W-:Y:S01]  /*1150*/  IMAD.WIDE R38, R63, 0x2, R38 ;  /* 0x000000023f267825 */ /* 0x000fe200078e0226 */
[----:B------:R-:W-:Y:S01]  /*1160*/  LEA R63, R7, UR24, 0x1 ;  /* 0x00000018073f7c11 */ /* 0x000fe2000f8e08ff */
[----:B------:R-:W-:Y:S01]  /*1170*/  LDGSTS.E.BYPASS.128 [R61], desc[UR30][R28.64] ;  /* 0x000000001c3d7fae */ /* 0x000fe2000b901c5e */
[----:B------:R-:W-:Y:S01]  /*1180*/  SHF.R.U32.HI R155, RZ, 0x5, R0 ;  /* 0x00000005ff9b7819 */ /* 0x000fe20000011600 */
[----:B------:R-:W-:Y:S01]  /*1190*/  IMAD.X R198, RZ, RZ, R41, P0 ;  /* 0x000000ffffc67224 */ /* 0x000fe200000e0629 */
[----:B------:R-:W-:Y:S01]  /*11a0*/  IADD3 R193, P0, R44, 0x100, RZ ;  /* 0x000001002cc17810 */ /* 0x000fe20007f1e0ff */
[----:B------:R-:W-:Y:S01]  /*11b0*/  LDGSTS.E.BYPASS.128 [R63], desc[UR30][R30.64] ;  /* 0x000000001e3f7fae */ /* 0x000fe2000b901c5e */
[----:B------:R-:W-:Y:S01]  /*11c0*/  IMAD.X R196, RZ, RZ, R43, P1 ;  /* 0x000000ffffc47224 */ /* 0x000fe200008e062b */
[----:B------:R-:W-:Y:S01]  /*11d0*/  IADD3 R191, P1, R46, 0x100, RZ ;  /* 0x000001002ebf7810 */ /* 0x000fe20007f3e0ff */
[----:B------:R-:W-:Y:S01]  /*11e0*/  IMAD.X R186, RZ, RZ, R51, P2 ;  /* 0x000000ffffba7224 */ /* 0x000fe200010e0633 */
[----:B------:R-:W-:Y:S01]  /*11f0*/  LDGSTS.E.BYPASS.128 [R65], desc[UR30][R32.64] ;  /* 0x0000000020417fae */ /* 0x000fe2000b901c5e */
[----:B------:R-:W-:Y:S01]  /*1200*/  IMAD.X R194, RZ, RZ, R45, P0 ;  /* 0x000000ffffc27224 */ /* 0x000fe200000e062d */
[----:B------:R-:W-:Y:S01]  /*1210*/  IADD3 R188, P0, R48, 0x100, RZ ;  /* 0x0000010030bc7810 */ /* 0x000fe20007f1e0ff */
[----:B------:R-:W-:Y:S01]  /*1220*/  IMAD.X R192, RZ, RZ, R47, P1 ;  /* 0x000000ffffc07224 */ /* 0x000fe200008e062f */
[----:B------:R-:W-:Y:S01]  /*1230*/  LDGSTS.E.BYPASS.128 [R67], desc[UR30][R34.64] ;  /* 0x0000000022437fae */ /* 0x000fe2000b901c5e */
[----:B------:R-:W-:-:S02]  /*1240*/  IADD3 R180, P1, R52, 0x100, RZ ;  /* 0x0000010034b47810 */ /* 0x000fc40007f3e0ff */
[----:B------:R-:W-:Y:S01]  /*1250*/  IMAD.X R190, RZ, RZ, R49, P0 ;  /* 0x000000ffffbe7224 */ /* 0x000fe200000e0631 */
[----:B------:R-:W-:Y:S01]  /*1260*/  LDGSTS.E.BYPASS.128 [R69], desc[UR30][R36.64] ;  /* 0x0000000024457fae */ /* 0x000fe2000b901c5e */
[----:B------:R-:W-:Y:S01]  /*1270*/  IADD3 R176, P0, R54, 0x100, RZ ;  /* 0x0000010036b07810 */ /* 0x000fe20007f1e0ff */
[----:B------:R-:W-:Y:S01]  /*1280*/  IMAD.X R182, RZ, RZ, R53, P1 ;  /* 0x000000ffffb67224 */ /* 0x000fe200008e0635 */
[----:B------:R-:W-:Y:S01]  /*1290*/  LOP3.LUT R199, R155, 0x7fffffc, RZ, 0xc0, !PT ;  /* 0x07fffffc9bc77812 */ /* 0x000fe200078ec0ff */
[----:B------:R-:W-:Y:S02]  /*12a0*/  LDGSTS.E.BYPASS.128 [R71], desc[UR30][R38.64] ;  /* 0x0000000026477fae */ /* 0x000fe4000b901c5e */
[----:B------:R-:W-:Y:S02]  /*12b0*/  IMAD.X R178, RZ, RZ, R55, P0 ;  /* 0x000000ffffb27224 */ /* 0x000fe400000e0637 */
[----:B------:R-:W0:Y:S04]  /*12c0*/  LDGDEPBAR ;  /* 0x00000000000079af */ /* 0x000e280000000000 */
[----:B------:R-:W-:Y:S04]  /*12d0*/  LDGSTS.E.BYPASS.128 [R57+0xc000], desc[UR30][R40.64] ;  /* 0x0c00000028397fae */ /* 0x000fe8000b901c5e */
[----:B------:R-:W-:Y:S04]  /*12e0*/  LDGSTS.E.BYPASS.128 [R59+0xc000], desc[UR30][R42.64] ;  /* 0x0c0000002a3b7fae */ /* 0x000fe8000b901c5e */
[----:B------:R-:W-:Y:S04]  /*12f0*/  LDGSTS.E.BYPASS.128 [R61+0xc000], desc[UR30][R44.64] ;  /* 0x0c0000002c3d7fae */ /* 0x000fe8000b901c5e */
[----:B------:R-:W-:Y:S04]  /*1300*/  LDGSTS.E.BYPASS.128 [R63+0xc000], desc[UR30][R46.64] ;  /* 0x0c0000002e3f7fae */ /* 0x000fe8000b901c5e */
[----:B------:R-:W-:Y:S04]  /*1310*/  LDGSTS.E.BYPASS.128 [R65+0xc000], desc[UR30][R48.64] ;  /* 0x0c00000030417fae */ /* 0x000fe8000b901c5e */
[----:B------:R-:W-:Y:S04]  /*1320*/  LDGSTS.E.BYPASS.128 [R67+0xc000], desc[UR30][R50.64] ;  /* 0x0c00000032437fae */ /* 0x000fe8000b901c5e */
[----:B------:R-:W-:Y:S04]  /*1330*/  LDGSTS.E.BYPASS.128 [R69+0xc000], desc[UR30][R52.64] ;  /* 0x0c00000034457fae */ /* 0x000fe8000b901c5e */
[----:B------:R-:W-:Y:S04]  /*1340*/  LDGSTS.E.BYPASS.128 [R71+0xc000], desc[UR30][R54.64] ;  /* 0x0c00000036477fae */ /* 0x000fe8000b901c5e */
[----:B------:R-:W0:Y:S01]  /*1350*/  LDGDEPBAR ;  /* 0x00000000000079af */ /* 0x000e220000000000 */
[----:B------:R-:W-:Y:S06]  /*1360*/  BAR.SYNC.DEFER_BLOCKING 0x0 ;  /* 0x0000000000007b1d */ /* 0x000fec0000010000 */
[----:B------:R-:W-:Y:S01]  /*1370*/  @!PT LDS RZ, [RZ] ;  /* 0x00000000fffff984 */ /* 0x000fe20000000800 */
[----:B------:R-:W-:Y:S01]  /*1380*/  @!PT LDS RZ, [RZ] ;  /* 0x00000000fffff984 */ /* 0x000fe20000000800 */
[----:B------:R-:W-:Y:S01]  /*1390*/  @!PT LDS RZ, [RZ] ;  /* 0x00000000fffff984 */ /* 0x000fe20000000800 */
[----:B------:R1:W-:Y:S04]  /*13a0*/  LDGSTS.E.BYPASS.128 [R57+0x4000], desc[UR30][R24.64+0x80] ;  /* 0x0400008018397fae */ /* 0x0003e8000b901c5e */
[----:B------:R2:W-:Y:S04]  /*13b0*/  LDGSTS.E.BYPASS.128 [R59+0x4000], desc[UR30][R26.64+0x80] ;  /* 0x040000801a3b7fae */ /* 0x0005e8000b901c5e */
[----:B------:R3:W-:Y:S04]  /*13c0*/  LDGSTS.E.BYPASS.128 [R61+0x4000], desc[UR30][R28.64+0x80] ;  /* 0x040000801c3d7fae */ /* 0x0007e8000b901c5e */
[----:B------:R4:W-:Y:S01]  /*13d0*/  LDGSTS.E.BYPASS.128 [R63+0x4000], desc[UR30][R30.64+0x80] ;  /* 0x040000801e3f7fae */ /* 0x0009e2000b901c5e */
[----:B-1----:R-:W-:-:S03]  /*13e0*/  CS2R R24, SRZ ;  /* 0x0000000000187805 */ /* 0x002fc6000001ff00 */
[----:B------:R1:W-:Y:S01]  /*13f0*/  LDGSTS.E.BYPASS.128 [R65+0x4000], desc[UR30][R32.64+0x80] ;  /* 0x0400008020417fae */ /* 0x0003e2000b901c5e */
[----:B--2---:R-:W-:-:S03]  /*1400*/  CS2R R26, SRZ ;  /* 0x00000000001a7805 */ /* 0x004fc6000001ff00 */
[----:B------:R2:W-:Y:S01]  /*1410*/  LDGSTS.E.BYPASS.128 [R67+0x4000], desc[UR30][R34.64+0x80] ;  /* 0x0400008022437fae */ /* 0x0005e2000b901c5e */
[----:B---3--:R-:W-:-:S03]  /*1420*/  CS2R R28, SRZ ;  /* 0x00000000001c7805 */ /* 0x008fc6000001ff00 */
[----:B------:R3:W-:Y:S01]  /*1430*/  LDGSTS.E.BYPASS.128 [R69+0x4000], desc[UR30][R36.64+0x80] ;  /* 0x0400008024457fae */ /* 0x0007e2000b901c5e */
[----:B----4-:R-:W-:-:S03]  /*1440*/  CS2R R30, SRZ ;  /* 0x00000000001e7805 */ /* 0x010fc6000001ff00 */
[----:B------:R4:W-:Y:S01]  /*1450*/  LDGSTS.E.BYPASS.128 [R71+0x4000], desc[UR30][R38.64+0x80] ;  /* 0x0400008026477fae */ /* 0x0009e2000b901c5e */
[----:B-1----:R-:W-:-:S03]  /*1460*/  CS2R R32, SRZ ;  /* 0x0000000000207805 */ /* 0x002fc6000001ff00 */
[----:B------:R-:W0:Y:S01]  /*1470*/  LDGDEPBAR ;  /* 0x00000000000079af */ /* 0x000e220000000000 */
[----:B--2---:R-:W-:-:S03]  /*1480*/  CS2R R34, SRZ ;  /* 0x0000000000227805 */ /* 0x004fc6000001ff00 */
[----:B------:R1:W-:Y:S01]  /*1490*/  LDGSTS.E.BYPASS.128 [R57+0x10000], desc[UR30][R40.64+0x80] ;  /* 0x1000008028397fae */ /* 0x0003e2000b901c5e */
[----:B---3--:R-:W-:-:S03]  /*14a0*/  CS2R R36, SRZ ;  /* 0x0000000000247805 */ /* 0x008fc6000001ff00 */
[----:B------:R2:W-:Y:S01]  /*14b0*/  LDGSTS.E.BYPASS.128 [R59+0x10000], desc[UR30][R42.64+0x80] ;  /* 0x100000802a3b7fae */ /* 0x0005e2000b901c5e */
[----:B----4-:R-:W-:-:S03]  /*14c0*/  CS2R R38, SRZ ;  /* 0x0000000000267805 */ /* 0x010fc6000001ff00 */
[----:B------:R3:W-:Y:S04]  /*14d0*/  LDGSTS.E.BYPASS.128 [R61+0x10000], desc[UR30][R44.64+0x80] ;  /* 0x100000802c3d7fae */ /* 0x0007e8000b901c5e */
[----:B------:R4:W-:Y:S01]  /*14e0*/  LDGSTS.E.BYPASS.128 [R63+0x10000], desc[UR30][R46.64+0x80] ;  /* 0x100000802e3f7fae */ /* 0x0009e2000b901c5e */
[----:B-1----:R-:W-:Y:S02]  /*14f0*/  CS2R R40, SRZ ;  /* 0x0000000000287805 */ /* 0x002fe4000001ff00 */
[----:B------:R-:W-:Y:S01]  /*1500*/  CS2R R56, SRZ ;  /* 0x0000000000387805 */ /* 0x000fe2000001ff00 */
[----:B------:R1:W-:Y:S01]  /*1510*/  LDGSTS.E.BYPASS.128 [R65+0x10000], desc[UR30][R48.64+0x80] ;  /* 0x1000008030417fae */ /* 0x0003e2000b901c5e */
[----:B--2---:R-:W-:Y:S02]  /*1520*/  CS2R R42, SRZ ;  /* 0x00000000002a7805 */ /* 0x004fe4000001ff00 */
[----:B------:R-:W-:Y:S01]  /*1530*/  CS2R R58, SRZ ;  /* 0x00000000003a7805 */ /* 0x000fe2000001ff00 */
[----:B------:R2:W-:Y:S01]  /*1540*/  LDGSTS.E.BYPASS.128 [R67+0x10000], desc[UR30][R50.64+0x80] ;  /* 0x1000008032437fae */ /* 0x0005e2000b901c5e */
[----:B---3--:R-:W-:-:S02]  /*1550*/  CS2R R44, SRZ ;  /* 0x00000000002c7805 */ /* 0x008fc4000001ff00 */
[----:B------:R-:W-:Y:S01]  /*1560*/  CS2R R60, SRZ ;  /* 0x00000000003c7805 */ /* 0x000fe2000001ff00 */
[----:B------:R3:W-:Y:S01]  /*1570*/  LDGSTS.E.BYPASS.128 [R69+0x10000], desc[UR30][R52.64+0x80] ;  /* 0x1000008034457fae */ /* 0x0007e2000b901c5e */
[----:B----4-:R-:W-:Y:S02]  /*1580*/  CS2R R46, SRZ ;  /* 0x00000000002e7805 */ /* 0x010fe4000001ff00 */
[----:B------:R-:W-:Y:S01]  /*1590*/  CS2R R62, SRZ ;  /* 0x00000000003e7805 */ /* 0x000fe2000001ff00 */
[----:B------:R4:W-:Y:S01]  /*15a0*/  LDGSTS.E.BYPASS.128 [R71+0x10000], desc[UR30][R54.64+0x80] ;  /* 0x1000008036477fae */ /* 0x0009e2000b901c5e */
[----:B-1----:R-:W-:Y:S02]  /*15b0*/  CS2R R48, SRZ ;  /* 0x0000000000307805 */ /* 0x002fe4000001ff00 */
[----:B------:R-:W-:Y:S01]  /*15c0*/  CS2R R64, SRZ ;  /* 0x0000000000407805 */ /* 0x000fe2000001ff00 */
[----:B------:R-:W0:Y:S01]  /*15d0*/  LDGDEPBAR ;  /* 0x00000000000079af */ /* 0x000e220000000000 */
[----:B--2---:R-:W-:-:S02]  /*15e0*/  CS2R R50, SRZ ;  /* 0x0000000000327805 */ /* 0x004fc4000001ff00 */
[----:B------:R-:W-:Y:S02]  /*15f0*/  CS2R R66, SRZ ;  /* 0x0000000000427805 */ /* 0x000fe4000001ff00 */
[----:B---3--:R-:W-:Y:S02]  /*1600*/  CS2R R52, SRZ ;  /* 0x0000000000347805 */ /* 0x008fe4000001ff00 */
[----:B------:R-:W-:Y:S02]  /*1610*/  CS2R R68, SRZ ;  /* 0x0000000000447805 */ /* 0x000fe4000001ff00 */
[----:B----4-:R-:W-:Y:S02]  /*1620*/  CS2R R54, SRZ ;  /* 0x0000000000367805 */ /* 0x010fe4000001ff00 */
[----:B------:R-:W-:-:S07]  /*1630*/  CS2R R70, SRZ ;  /* 0x0000000000467805 */ /* 0x000fce000001ff00 */
.L_x_0:
[----:B------:R-:W1:Y:S01]  /*1640*/  SHFL.IDX PT, R158, R199, RZ, 0x1f ;  /* 0x00001fffc79e7589 */ /* 0x000e6200000e0000 */
[----:B------:R-:W-:Y:S01]  /*1650*/  UIADD3 UR26, UR26, 0x1, URZ ;  /* 0x000000011a1a7890 */ /* 0x000fe2000fffe03f */
[----:B------:R-:W-:-:S04]  /*1660*/  DEPBAR.LE SB0, 0x2 ;  /* 0x000080800000791a */ /* 0x000fc80000000000 */
[----:B------:R-:W-:Y:S01]  /*1670*/  UISETP.GE.AND UP0, UPT, UR26, 0x3, UPT ;  /* 0x000000031a00788c */ /* 0x000fe2000bf06270 */
[----:B------:R-:W-:Y:S01]  /*1680*/  BAR.SYNC.DEFER_BLOCKING 0x0 ;  /* 0x0000000000007b1d */ /* 0x000fe20000010000 */
[----:B------:R-:W-:Y:S01]  /*1690*/  UIADD3 UR25, UR25, 0x1, URZ ;  /* 0x0000000119197890 */ /* 0x000fe2000fffe03f */
[----:B------:R-:W-:Y:S01]  /*16a0*/  VIADD R174, R162, 0x40 ;  /* 0x00000040a2ae7836 */ /* 0x000fe20000000000 */
[----:B------:R-:W-:Y:S01]  /*16b0*/  USEL UR26, UR26, URZ, !UP0 ;  /* 0x0000003f1a1a7287 */ /* 0x000fe2000c000000 */
[----:B------:R-:W-:Y:S02]  /*16c0*/  IADD3 R160, P2, R152, UR4, RZ ;  /* 0x0000000498a07c10 */ /* 0x000fe4000ff5e0ff */
[----:B------:R-:W-:Y:S01]  /*16d0*/  UMOV UR19, 0x40000040 ;  /* 0x4000004000137882 */ /* 0x000fe20000000000 */
[----:B------:R-:W-:Y:S01]  /*16e0*/  UMOV UR12, 0x4000002 ;  /* 0x04000002000c7882 */ /* 0x000fe20000000000 */
[----:B------:R-:W-:Y:S01]  /*16f0*/  UMOV UR13, 0x40000040 ;  /* 0x40000040000d7882 */ /* 0x000fe20000000000 */
[----:B------:R-:W-:Y:S01]  /*1700*/  UMOV UR9, 0x40000040 ;  /* 0x4000004000097882 */ /* 0x000fe20000000000 */
[----:B------:R-:W-:Y:S01]  /*1710*/  UMOV UR20, 0x4000006 ;  /* 0x0400000600147882 */ /* 0x000fe20000000000 */
[----:B------:R-:W-:Y:S01]  /*1720*/  UMOV UR21, 0x40000040 ;  /* 0x4000004000157882 */ /* 0x000fe20000000000 */
[----:B------:R-:W-:-:S02]  /*1730*/  ISETP.GE.U32.AND P0, PT, R174, 0xb80, PT ;  /* 0x00000b80ae00780c */ /* 0x000fc40003f06070 */
[----:B------:R-:W-:Y:S02]  /*1740*/  IADD3.X R161, R156, UR5, RZ, P2, !PT ;  /* 0x000000059ca17c10 */ /* 0x000fe400097fe4ff */
[----:B------:R-:W-:Y:S02]  /*1750*/  IADD3 R164, P2, R20, UR4, RZ ;  /* 0x0000000414a47c10 */ /* 0x000fe4000ff5e0ff */
[----:B-1----:R-:W-:Y:S02]  /*1760*/  R2UR UR6, R158 ;  /* 0x000000009e0672ca */ /* 0x002fe400000e0000 */
[----:B------:R-:W-:Y:S02]  /*1770*/  IADD3 R158, P1, R153, UR4, RZ ;  /* 0x00000004999e7c10 */ /* 0x000fe4000ff3e0ff */
[----:B------:R-:W-:Y:S01]  /*1780*/  IADD3.X R165, R22, UR5, RZ, P2, !PT ;  /* 0x0000000516a57c10 */ /* 0x000fe200097fe4ff */
[----:B------:R-:W-:Y:S01]  /*1790*/  WARPGROUP.ARRIVE ;  /* 0x00000000000079c5 */ /* 0x000fe20000000000 */
[----:B------:R-:W-:-:S02]  /*17a0*/  IADD3.X R159, R157, UR5, RZ, P1, !PT ;  /* 0x000000059d9f7c10 */ /* 0x000fc40008ffe4ff */
[----:B------:R-:W-:Y:S02]  /*17b0*/  IADD3 R162, P1, R23, UR4, RZ ;  /* 0x0000000417a27c10 */ /* 0x000fe4000ff3e0ff */
[----:B------:R-:W-:-:S03]  /*17c0*/  IADD3 R168, P2, R16, UR4, RZ ;  /* 0x0000000410a87c10 */ /* 0x000fc6000ff5e0ff */
[----:B------:R-:W-:Y:S01]  /*17d0*/  USHF.L.U32 UR7, UR6, 0x7, URZ ;  /* 0x0000000706077899 */ /* 0x000fe2000800063f */
[----:B------:R-:W-:Y:S01]  /*17e0*/  IADD3.X R163, R154, UR5, RZ, P1, !PT ;  /* 0x000000059aa37c10 */ /* 0x000fe20008ffe4ff */
[----:B------:R-:W-:Y:S01]  /*17f0*/  ULEA UR6, UR26, UR24, 0xe ;  /* 0x000000181a067291 */ /* 0x000fe2000f8e703f */
[----:B------:R-:W-:Y:S01]  /*1800*/  IADD3 R166, P1, R19, UR4, RZ ;  /* 0x0000000413a67c10 */ /* 0x000fe2000ff3e0ff */
[----:B------:R-:W-:Y:S01]  /*1810*/  ULOP3.LUT UR7, UR7, 0x180, URZ, 0xc0, !UPT ;  /* 0x0000018007077892 */ /* 0x000fe2000f8ec03f */
[----:B------:R-:W-:Y:S01]  /*1820*/  IADD3.X R169, R18, UR5, RZ, P2, !PT ;  /* 0x0000000512a97c10 */ /* 0x000fe200097fe4ff */
[----:B------:R-:W-:Y:S01]  /*1830*/  USHF.R.U32.HI UR8, URZ, 0x4, UR6 ;  /* 0x000000043f087899 */ /* 0x000fe20008011606 */
[----:B------:R-:W-:Y:S01]  /*1840*/  IADD3.X R167, R21, UR5, RZ, P1, !PT ;  /* 0x0000000515a77c10 */ /* 0x000fe20008ffe4ff */
[----:B------:R-:W-:Y:S01]  /*1850*/  UIADD3 UR6, UR6, 0xc000, URZ ;  /* 0x0000c00006067890 */ /* 0x000fe2000fffe03f */
[----:B------:R-:W-:Y:S01]  /*1860*/  IADD3 R170, P3, R180, UR4, RZ ;  /* 0x00000004b4aa7c10 */ /* 0x000fe2000ff7e0ff */
[----:B------:R-:W-:Y:S01]  /*1870*/  ULOP3.LUT UR8, UR8, 0x3fff, URZ, 0xc0, !UPT ;  /* 0x00003fff08087892 */ /* 0x000fe2000f8ec03f */
[----:B------:R-:W-:Y:S01]  /*1880*/  IADD3 R172, P4, R176, UR4, RZ ;  /* 0x00000004b0ac7c10 */ /* 0x000fe2000ff9e0ff */
[----:B------:R-:W-:Y:S01]  /*1890*/  USHF.R.U32.HI UR6, URZ, 0x4, UR6 ;  /* 0x000000043f067899 */ /* 0x000fe20008011606 */
[----:B------:R-:W-:Y:S01]  /*18a0*/  IADD3.X R171, R182, UR5, RZ, P3, !PT ;  /* 0x00000005b6ab7c10 */ /* 0x000fe20009ffe4ff */
[----:B------:R-:W-:Y:S01]  /*18b0*/  UIADD3 UR28, UP0, UR7, UR8, URZ ;  /* 0x00000008071c7290 */ /* 0x000fe2000ff1e03f */
[----:B------:R-:W-:Y:S01]  /*18c0*/  IADD3.X R173, R178, UR5, RZ, P4, !PT ;  /* 0x00000005b2ad7c10 */ /* 0x000fe2000a7fe4ff */
[----:B------:R-:W-:-:S02]  /*18d0*/  ULOP3.LUT UR6, UR6, 0x3fff, URZ, 0xc0, !UPT ;  /* 0x00003fff06067892 */ /* 0x000fc4000f8ec03f */
[----:B------:R-:W-:Y:S02]  /*18e0*/  UIADD3.X UR29, URZ, URZ, URZ, UP0, !UPT ;  /* 0x0000003f3f1d7290 */ /* 0x000fe400087fe43f */
[----:B------:R-:W-:Y:S02]  /*18f0*/  ULOP3.LUT UR18, UR6, 0x4000000, URZ, 0xfc, !UPT ;  /* 0x0400000006127892 */ /* 0x000fe4000f8efc3f */
[----:B------:R-:W-:Y:S02]  /*1900*/  ULOP3.LUT UR16, UR28, 0x4000000, URZ, 0xfc, !UPT ;  /* 0x040000001c107892 */ /* 0x000fe4000f8efc3f */
[----:B------:R-:W-:Y:S01]  /*1910*/  ULOP3.LUT UR17, UR29, 0x40000040, URZ, 0xfc, !UPT ;  /* 0x400000401d117892 */ /* 0x000fe2000f8efc3f */
[----:B------:R-:W-:Y:S01]  /*1920*/  UMOV UR7, URZ ;  /* 0x0000003f00077c82 */ /* 0x000fe20008000000 */
[----:B------:R-:W-:Y:S01]  /*1930*/  UMOV UR8, 0x4000004 ;  /* 0x0400000400087882 */ /* 0x000fe20000000000 */
[----:B------:R-:W-:Y:S02]  /*1940*/  UIADD3.64 UR14, UR6, UR12, URZ ;  /* 0x0000000c060e7297 */ /* 0x000fe4000fffe03f */
[----:B------:R-:W-:-:S02]  /*1950*/  UIADD3.64 UR12, UR28, UR12, URZ ;  /* 0x0000000c1c0c7297 */ /* 0x000fc4000fffe03f */
[----:B------:R-:W-:Y:S02]  /*1960*/  UIADD3.64 UR10, UR6, UR8, URZ ;  /* 0x00000008060a7297 */ /* 0x000fe4000fffe03f */
[----:B------:R-:W-:Y:S01]  /*1970*/  HGMMA.64x128x16.F32.BF16 R88, gdesc[UR16], R88 ;  /* 0x01e00000105879f0 */ /* 0x000fe20008701858 */
[----:B------:R-:W-:Y:S01]  /*1980*/  UIADD3.64 UR8, UR28, UR8, URZ ;  /* 0x000000081c087297 */ /* 0x000fe2000fffe03f */
[----:B------:R-:W-:Y:S01]  /*1990*/  UMOV UR16, 0x4000200 ;  /* 0x0400020000107882 */ /* 0x000fe20000000000 */
[----:B------:R-:W-:Y:S01]  /*19a0*/  UMOV UR17, 0x40000040 ;  /* 0x4000004000117882 */ /* 0x000fe20000000000 */
[----:B------:R-:W-:Y:S02]  /*19b0*/  UIADD3.64 UR22, UR6, UR20, URZ ;  /* 0x0000001406167297 */ /* 0x000fe4000fffe03f */
[----:B------:R-:W-:Y:S02]  /*19c0*/  UIADD3.64 UR20, UR28, UR20, URZ ;  /* 0x000000141c147297 */ /* 0x000fe4000fffe03f */
[----:B------:R-:W-:-:S02]  /*19d0*/  UIADD3.64 UR16, UR28, UR16, URZ ;  /* 0x000000101c107297 */ /* 0x000fc4000fffe03f */
[----:B------:R-:W-:-:S04]  /*19e0*/  UISETP.GE.AND UP0, UPT, UR25, 0x3, UPT ;  /* 0x000000031900788c */ /* 0x000fc8000bf06270 */
[----:B------:R-:W-:-:S04]  /*19f0*/  USEL UR25, UR25, URZ, !UP0 ;  /* 0x0000003f19197287 */ /* 0x000fc8000c000000 */
[----:B------:R-:W-:-:S06]  /*1a00*/  ULEA UR6, UR25, UR24, 0xe ;  /* 0x0000001819067291 */ /* 0x000fcc000f8e703f */
[----:B------:R-:W-:Y:S02]  /*1a10*/  LEA R175, R11, UR6, 0x1 ;  /* 0x000000060baf7c11 */ /* 0x000fe4000f8e08ff */
[----:B------:R-:W-:Y:S02]  /*1a20*/  LEA R177, R4, UR6, 0x1 ;  /* 0x0000000604b17c11 */ /* 0x000fe4000f8e08ff */
[----:B------:R-:W-:Y:S02]  /*1a30*/  LEA R179, R6, UR6, 0x1 ;  /* 0x0000000606b37c11 */ /* 0x000fe4000f8e08ff */
[----:B------:R-:W-:Y:S02]  /*1a40*/  LEA R181, R7, UR6, 0x1 ;  /* 0x0000000607b57c11 */ /* 0x000fe4000f8e08ff */
[----:B------:R-:W-:Y:S02]  /*1a50*/  LEA R183, R8, UR6, 0x1 ;  /* 0x0000000608b77c11 */ /* 0x000fe4000f8e08ff */
[----:B------:R-:W-:-:S02]  /*1a60*/  LEA R185, R9, UR6, 0x1 ;  /* 0x0000000609b97c11 */ /* 0x000fc4000f8e08ff */
[----:B------:R-:W-:Y:S02]  /*1a70*/  LEA R187, R10, UR6, 0x1 ;  /* 0x000000060abb7c11 */ /* 0x000fe4000f8e08ff */
[----:B------:R-:W-:Y:S01]  /*1a80*/  LEA R189, R12, UR6, 0x1 ;  /* 0x000000060cbd7c11 */ /* 0x000fe2000f8e08ff */
[----:B------:R-:W-:Y:S01]  /*1a90*/  HGMMA.64x128x16.F32.BF16 R88, gdesc[UR12], R88 ;  /* 0x01e000000c5879f0 */ /* 0x000fe20008701858 */
[----:B------:R-:W-:Y:S01]  /*1aa0*/  UMOV UR12, 0x4000202 ;  /* 0x04000202000c7882 */ /* 0x000fe20000000000 */
[----:B------:R-:W-:Y:S02]  /*1ab0*/  UMOV UR13, 0x40000040 ;  /* 0x40000040000d7882 */ /* 0x000fe40000000000 */
[----:B------:R-:W-:-:S08]  /*1ac0*/  UIADD3.64 UR12, UR28, UR12, URZ ;  /* 0x0000000c1c0c7297 */ /* 0x000fd0000fffe03f */
[----:B------:R-:W-:Y:S01]  /*1ad0*/  HGMMA.64x128x16.F32.BF16 R88, gdesc[UR8], R88 ;  /* 0x01e00000085879f0 */ /* 0x000fe20008701858 */
[----:B------:R-:W-:Y:S01]  /*1ae0*/  UMOV UR8, 0x4000204 ;  /* 0x0400020400087882 */ /* 0x000fe20000000000 */
[----:B------:R-:W-:Y:S02]  /*1af0*/  UMOV UR9, 0x40000040 ;  /* 0x4000004000097882 */ /* 0x000fe40000000000 */
[----:B------:R-:W-:-:S08]  /*1b00*/  UIADD3.64 UR8, UR28, UR8, URZ ;  /* 0x000000081c087297 */ /* 0x000fd0000fffe03f */
[----:B------:R-:W-:-:S12]  /*1b10*/  HGMMA.64x128x16.F32.BF16 R88, gdesc[UR20], R88 ;  /* 0x01e00000145879f0 */ /* 0x000fd80008701858 */
[----:B------:R-:W-:Y:S01]  /*1b20*/  HGMMA.64x128x16.F32.BF16 R24, gdesc[UR16], R24 ;  /* 0x01e00000101879f0 */ /* 0x000fe20008701818 */
[----:B------:R-:W-:Y:S01]  /*1b30*/  UMOV UR20, 0x4000206 ;  /* 0x0400020600147882 */ /* 0x000fe20000000000 */
[----:B------:R-:W-:Y:S02]  /*1b40*/  UMOV UR21, 0x40000040 ;  /* 0x4000004000157882 */ /* 0x000fe40000000000 */
[----:B------:R-:W-:-:S08]  /*1b50*/  UIADD3.64 UR20, UR28, UR20, URZ ;  /* 0x000000141c147297 */ /* 0x000fd0000fffe03f */
[----:B------:R-:W-:-:S12]  /*1b60*/  HGMMA.64x128x16.F32.BF16 R24, gdesc[UR12], R24 ;  /* 0x01e000000c1879f0 */ /* 0x000fd80008701818 */
[----:B------:R-:W-:-:S12]  /*1b70*/  HGMMA.64x128x16.F32.BF16 R24, gdesc[UR8], R24 ;  /* 0x01e00000081879f0 */ /* 0x000fd80008701818 */
[----:B------:R-:W-:Y:S03]  /*1b80*/  HGMMA.64x128x16.F32.BF16 R24, gdesc[UR20], R24, gsb0 ;  /* 0x01e00000141879f0 */ /* 0x000fe60008001818 */
[----:B------:R-:W-:Y:S02]  /*1b90*/  WARPGROUP.DEPBAR.LE gsb0, 0x1 ;  /* 0x00008000000079c5 */ /* 0x000fe40000010100 */
[----:B------:R-:W-:Y:S06]  /*1ba0*/  BAR.SYNC.DEFER_BLOCKING 0x0 ;  /* 0x0000000000007b1d */ /* 0x000fec0000010000 */
[----:B------:R-:W-:Y:S01]  /*1bb0*/  @!PT LDS RZ, [RZ] ;  /* 0x00000000fffff984 */ /* 0x000fe20000000800 */
[----:B------:R-:W-:Y:S01]  /*1bc0*/  @!PT LDS RZ, [RZ] ;  /* 0x00000000fffff984 */ /* 0x000fe20000000800 */
[----:B------:R-:W-:Y:S01]  /*1bd0*/  @!PT LDS RZ, [RZ] ;  /* 0x00000000fffff984 */ /* 0x000fe20000000800 */
[----:B------:R1:W-:Y:S04]  /*1be0*/  LDGSTS.E.BYPASS.128 [R175], desc[UR30][R158.64], !P0 ;  /* 0x000000009eaf7fae */ /* 0x0003e8000c101c5e */
[----:B------:R2:W-:Y:S04]  /*1bf0*/  LDGSTS.E.BYPASS.128 [R177], desc[UR30][R160.64], !P0 ;  /* 0x00000000a0b17fae */ /* 0x0005e8000c101c5e */
[----:B------:R3:W-:Y:S01]  /*1c00*/  LDGSTS.E.BYPASS.128 [R179], desc[UR30][R162.64], !P0 ;  /* 0x00000000a2b37fae */ /* 0x0007e2000c101c5e */
[----:B-1----:R-:W-:-:S03]  /*1c10*/  IADD3 R158, P1, R15, UR4, RZ ;  /* 0x000000040f9e7c10 */ /* 0x002fc6000ff3e0ff */
[----:B------:R1:W-:Y:S01]  /*1c20*/  LDGSTS.E.BYPASS.128 [R181], desc[UR30][R164.64], !P0 ;  /* 0x00000000a4b57fae */ /* 0x0003e2000c101c5e */
[----:B--2---:R-:W-:-:S03]  /*1c30*/  IADD3 R160, P2, R13, UR4, RZ ;  /* 0x000000040da07c10 */ /* 0x004fc6000ff5e0ff */
[----:B------:R2:W-:Y:S01]  /*1c40*/  LDGSTS.E.BYPASS.128 [R183], desc[UR30][R166.64], !P0 ;  /* 0x00000000a6b77fae */ /* 0x0005e2000c101c5e */
[----:B------:R-:W-:Y:S02]  /*1c50*/  IADD3.X R159, R17, UR5, RZ, P1, !PT ;  /* 0x00000005119f7c10 */ /* 0x000fe40008ffe4ff */
[----:B---3--:R-:W-:Y:S01]  /*1c60*/  IADD3 R162, P1, R197, UR4, RZ ;  /* 0x00000004c5a27c10 */ /* 0x008fe2000ff3e0ff */
[----:B------:R3:W-:Y:S01]  /*1c70*/  LDGSTS.E.BYPASS.128 [R185], desc[UR30][R168.64], !P0 ;  /* 0x00000000a8b97fae */ /* 0x0007e2000c101c5e */
[----:B------:R-:W-:Y:S02]  /*1c80*/  IADD3.X R161, R14, UR5, RZ, P2, !PT ;  /* 0x000000050ea17c10 */ /* 0x000fe400097fe4ff */
[----:B------:R-:W-:Y:S01]  /*1c90*/  IADD3.X R163, R198, UR5, RZ, P1, !PT ;  /* 0x00000005c6a37c10 */ /* 0x000fe20008ffe4ff */
[----:B------:R4:W-:Y:S01]  /*1ca0*/  LDGSTS.E.BYPASS.128 [R187], desc[UR30][R158.64], !P0 ;  /* 0x000000009ebb7fae */ /* 0x0009e2000c101c5e */
[----:B-1----:R-:W-:Y:S02]  /*1cb0*/  IADD3 R164, P2, R195, UR4, RZ ;  /* 0x00000004c3a47c10 */ /* 0x002fe4000ff5e0ff */
[----:B--2---:R-:W-:Y:S01]  /*1cc0*/  IADD3 R166, P1, R193, UR4, RZ ;  /* 0x00000004c1a67c10 */ /* 0x004fe2000ff3e0ff */
[----:B------:R1:W-:Y:S01]  /*1cd0*/  LDGSTS.E.BYPASS.128 [R189], desc[UR30][R160.64], !P0 ;  /* 0x00000000a0bd7fae */ /* 0x0003e2000c101c5e */
[----:B------:R-:W-:-:S02]  /*1ce0*/  IADD3.X R165, R196, UR5, RZ, P2, !PT ;  /* 0x00000005c4a57c10 */ /* 0x000fc400097fe4ff */
[----:B---3--:R-:W-:Y:S01]  /*1cf0*/  IADD3 R168, P2, R191, UR4, RZ ;  /* 0x00000004bfa87c10 */ /* 0x008fe2000ff5e0ff */
[----:B------:R-:W0:Y:S01]  /*1d00*/  LDGDEPBAR ;  /* 0x00000000000079af */ /* 0x000e220000000000 */
[----:B------:R-:W-:Y:S02]  /*1d10*/  IADD3.X R167, R194, UR5, RZ, P1, !PT ;  /* 0x00000005c2a77c10 */ /* 0x000fe40008ffe4ff */
[----:B----4-:R-:W-:Y:S01]  /*1d20*/  IADD3 R158, P1, R188, UR4, RZ ;  /* 0x00000004bc9e7c10 */ /* 0x010fe2000ff3e0ff */
[----:B------:R2:W-:Y:S01]  /*1d30*/  LDGSTS.E.BYPASS.128 [R175+0xc000], desc[UR30][R162.64], !P0 ;  /* 0x0c000000a2af7fae */ /* 0x0005e2000c101c5e */
[----:B------:R-:W-:Y:S02]  /*1d40*/  IADD3.X R169, R192, UR5, RZ, P2, !PT ;  /* 0x00000005c0a97c10 */ /* 0x000fe400097fe4ff */
[----:B------:R-:W-:Y:S01]  /*1d50*/  IADD3.X R159, R190, UR5, RZ, P1, !PT ;  /* 0x00000005be9f7c10 */ /* 0x000fe20008ffe4ff */
[----:B------:R3:W-:Y:S01]  /*1d60*/  LDGSTS.E.BYPASS.128 [R177+0xc000], desc[UR30][R164.64], !P0 ;  /* 0x0c000000a4b17fae */ /* 0x0007e2000c101c5e */
[----:B-1----:R-:W-:Y:S01]  /*1d70*/  IADD3 R160, P2, R184, UR4, RZ ;  /* 0x00000004b8a07c10 */ /* 0x002fe2000ff5e0ff */
[----:B------:R-:W-:-:S02]  /*1d80*/  UIADD3 UR4, UP0, UR4, 0x80, URZ ;  /* 0x0000008004047890 */ /* 0x000fc4000ff1e03f */
[----:B------:R3:W-:Y:S01]  /*1d90*/  LDGSTS.E.BYPASS.128 [R179+0xc000], desc[UR30][R166.64], !P0 ;  /* 0x0c000000a6b37fae */ /* 0x0007e2000c101c5e */
[----:B------:R-:W-:Y:S01]  /*1da0*/  IADD3.X R161, R186, UR5, RZ, P2, !PT ;  /* 0x00000005baa17c10 */ /* 0x000fe200097fe4ff */
[----:B------:R-:W-:Y:S02]  /*1db0*/  UIADD3.X UR5, URZ, UR5, URZ, UP0, !UPT ;  /* 0x000000053f057290 */ /* 0x000fe400087fe43f */
[----:B------:R3:W-:Y:S01]  /*1dc0*/  LDGSTS.E.BYPASS.128 [R181+0xc000], desc[UR30][R168.64], !P0 ;  /* 0x0c000000a8b57fae */ /* 0x0007e2000c101c5e */
[----:B--2---:R-:W-:-:S03]  /*1dd0*/  IMAD.MOV.U32 R162, RZ, RZ, R174 ;  /* 0x000000ffffa27224 */ /* 0x004fc600078e00ae */
[----:B------:R3:W-:Y:S04]  /*1de0*/  LDGSTS.E.BYPASS.128 [R183+0xc000], desc[UR30][R158.64], !P0 ;  /* 0x0c0000009eb77fae */ /* 0x0007e8000c101c5e */
[----:B------:R3:W-:Y:S04]  /*1df0*/  LDGSTS.E.BYPASS.128 [R185+0xc000], desc[UR30][R160.64], !P0 ;  /* 0x0c000000a0b97fae */ /* 0x0007e8000c101c5e */
[----:B------:R3:W-:Y:S04]  /*1e00*/  LDGSTS.E.BYPASS.128 [R187+0xc000], desc[UR30][R170.64], !P0 ;  /* 0x0c000000aabb7fae */ /* 0x0007e8000c101c5e */
[----:B------:R3:W-:Y:S01]  /*1e10*/  LDGSTS.E.BYPASS.128 [R189+0xc000], desc[UR30][R172.64], !P0 ;  /* 0x0c000000acbd7fae */ /* 0x0007e2000c101c5e */
[----:B------:R-:W-:-:S03]  /*1e20*/  ISETP.GE.U32.AND P0, PT, R174, 0xbc0, PT ;  /* 0x00000bc0ae00780c */ /* 0x000fc60003f06070 */
[----:B------:R-:W0:Y:S10]  /*1e30*/  LDGDEPBAR ;  /* 0x00000000000079af */ /* 0x000e340000000000 */
[----:B---3--:R-:W-:Y:S05]  /*1e40*/  @!P0 BRA `(.L_x_0) ;  /* 0xfffffff400fc8947 */ /* 0x008fea000383ffff */
[----:B------:R-:W-:Y:S01]  /*1e50*/  LOP3.LUT R155, R155, 0x3, RZ, 0xc0, !PT ;  /* 0x000000039b9b7812 */ /* 0x000fe200078ec0ff */
[----:B------:R-:W-:Y:S02]  /*1e60*/  WARPGROUP.DEPBAR.LE gsb0, 0x0 ;  /* 0x00008000000079c5 */ /* 0x000fe40000010000 */
[----:B------:R-:W-:Y:S01]  /*1e70*/  SHF.R.U32.HI R4, RZ, 0x2, R0 ;  /* 0x00000002ff047819 */ /* 0x000fe20000011600 */
[----:B------:R-:W-:-:S04]  /*1e80*/  DEPBAR.LE SB0, 0x0 ;  /* 0x000080000000791a */ /* 0x000fc80000000000 */
[C---:B------:R-:W-:Y:S01]  /*1e90*/  IMAD.SHL.U32 R7, R155.reuse, 0x10, RZ ;  /* 0x000000109b077824 */ /* 0x040fe200078e00ff */
[----:B------:R-:W-:Y:S01]  /*1ea0*/  SGXT.U32 R4, R4, 0x3 ;  /* 0x000000030404781a */ /* 0x000fe20000000000 */
[----:B------:R-:W-:Y:S01]  /*1eb0*/  IMAD.SHL.U32 R155, R155, 0x2, RZ ;  /* 0x000000029b9b7824 */ /* 0x000fe200078e00ff */
[----:B------:R-:W-:Y:S02]  /*1ec0*/  SHF.R.U32.HI R6, RZ, 0x4, R0 ;  /* 0x00000004ff067819 */ /* 0x000fe40000011600 */
[----:B------:R-:W-:Y:S02]  /*1ed0*/  LOP3.LUT R7, R7, R4, RZ, 0xfc, !PT ;  /* 0x0000000407077212 */ /* 0x000fe400078efcff */
[----:B------:R-:W-:Y:S01]  /*1ee0*/  SGXT.U32 R4, R6, 0x3 ;  /* 0x000000030604781a */ /* 0x000fe20000000000 */
[----:B------:R-:W-:Y:S01]  /*1ef0*/  IMAD.SHL.U32 R6, R0, 0x2, RZ ;  /* 0x0000000200067824 */ /* 0x000fe200078e00ff */
[----:B------:R-:W-:Y:S02]  /*1f00*/  F2FP.BF16.F32.PACK_AB R89, R89, R88 ;  /* 0x000000585959723e */ /* 0x000fe400000010ff */
[----:B------:R-:W-:-:S02]  /*1f10*/  F2FP.BF16.F32.PACK_AB R91, R91, R90 ;  /* 0x0000005a5b5b723e */ /* 0x000fc400000010ff */
[----:B------:R-:W-:Y:S02]  /*1f20*/  LOP3.LUT R6, R6, 0x6, RZ, 0xc0, !PT ;  /* 0x0000000606067812 */ /* 0x000fe400078ec0ff */
[----:B------:R-:W-:Y:S02]  /*1f30*/  F2FP.BF16.F32.PACK_AB R93, R93, R92 ;  /* 0x0000005c5d5d723e */ /* 0x000fe400000010ff */
[----:B------:R-:W-:Y:S01]  /*1f40*/  F2FP.BF16.F32.PACK_AB R95, R95, R94 ;  /* 0x0000005e5f5f723e */ /* 0x000fe200000010ff */
[----:B------:R-:W-:Y:S01]  /*1f50*/  IMAD R6, R7, 0x88, R6 ;  /* 0x0000008807067824 */ /* 0x000fe200078e0206 */
[----:B------:R-:W-:Y:S02]  /*1f60*/  F2FP.BF16.F32.PACK_AB R97, R97, R96 ;  /* 0x000000606161723e */ /* 0x000fe400000010ff */
[----:B------:R-:W-:Y:S02]  /*1f70*/  F2FP.BF16.F32.PACK_AB R99, R99, R98 ;  /* 0x000000626363723e */ /* 0x000fe400000010ff */
[----:B------:R-:W-:-:S02]  /*1f80*/  F2FP.BF16.F32.PACK_AB R101, R101, R100 ;  /* 0x000000646565723e */ /* 0x000fc400000010ff */
[----:B------:R-:W-:Y:S02]  /*1f90*/  F2FP.BF16.F32.PACK_AB R103, R103, R102 ;  /* 0x000000666767723e */ /* 0x000fe400000010ff */
[----:B------:R-:W-:Y:S02]  /*1fa0*/  F2FP.BF16.F32.PACK_AB R105, R105, R104 ;  /* 0x000000686969723e */ /* 0x000fe400000010ff */
[----:B------:R-:W-:Y:S02]  /*1fb0*/  F2FP.BF16.F32.PACK_AB R107, R107, R106 ;  /* 0x0000006a6b6b723e */ /* 0x000fe400000010ff */
        /* <DEDUP_REMOVED lines=22> */
[----:B------:R-:W-:Y:S01]  /*2120*/  LEA R22, R6, UR24, 0x1 ;  /* 0x0000001806167c11 */ /* 0x000fe2000f8e08ff */
[----:B------:R-:W-:Y:S01]  /*2130*/  BAR.SYNC.DEFER_BLOCKING 0x0 ;  /* 0x0000000000007b1d */ /* 0x000fe20000010000 */
[----:B------:R-:W-:Y:S02]  /*2140*/  SHF.R.U32.HI R8, RZ, 0x4, R0 ;  /* 0x00000004ff087819 */ /* 0x000fe40000011600 */
[----:B------:R-:W-:Y:S02]  /*2150*/  LOP3.LUT R0, R2, 0x78, R5, 0xf8, !PT ;  /* 0x0000007802007812 */ /* 0x000fe400078ef805 */
[----:B------:R-:W-:Y:S02]  /*2160*/  SGXT.U32 R8, R8, 0x1 ;  /* 0x000000010808781a */ /* 0x000fe40000000000 */
[----:B------:R-:W-:-:S02]  /*2170*/  LOP3.LUT R5, R5, 0x78, RZ, 0xc0, !PT ;  /* 0x0000007805057812 */ /* 0x000fc400078ec0ff */
[----:B------:R-:W-:Y:S02]  /*2180*/  LOP3.LUT R8, R155, R8, RZ, 0xfc, !PT ;  /* 0x000000089b087212 */ /* 0x000fe400078efcff */
[----:B------:R-:W-:Y:S02]  /*2190*/  F2FP.BF16.F32.PACK_AB R17, R25, R24 ;  /* 0x000000181911723e */ /* 0x000fe400000010ff */
[----:B------:R-:W-:Y:S01]  /*21a0*/  LOP3.LUT R25, R4, R3, RZ, 0xfc, !PT ;  /* 0x0000000304197212 */ /* 0x000fe200078efcff */
[----:B------:R-:W-:Y:S01]  /*21b0*/  IMAD R5, R8, 0x88, R5 ;  /* 0x0000008808057824 */ /* 0x000fe200078e0205 */
[----:B------:R-:W-:Y:S02]  /*21c0*/  F2FP.BF16.F32.PACK_AB R27, R27, R26 ;  /* 0x0000001a1b1b723e */ /* 0x000fe400000010ff */
[C---:B------:R-:W-:Y:S02]  /*21d0*/  LOP3.LUT R7, R25.reuse, 0x10, RZ, 0xfc, !PT ;  /* 0x0000001019077812 */ /* 0x040fe400078efcff */
[----:B------:R-:W-:-:S02]  /*21e0*/  LOP3.LUT R4, R25, 0x18, RZ, 0xfc, !PT ;  /* 0x0000001819047812 */ /* 0x000fc400078efcff */
[----:B------:R-:W-:Y:S02]  /*21f0*/  ISETP.GE.AND P0, PT, R0, 0xc00, PT ;  /* 0x00000c000000780c */ /* 0x000fe40003f06270 */
[----:B------:R-:W-:Y:S01]  /*2200*/  LEA R26, R5, UR24, 0x1 ;  /* 0x00000018051a7c11 */ /* 0x000fe2000f8e08ff */
[----:B------:R-:W-:Y:S01]  /*2210*/  STS [R22], R89 ;  /* 0x0000005916007388 */ /* 0x000fe20000000800 */
[----:B------:R-:W-:Y:S02]  /*2220*/  F2FP.BF16.F32.PACK_AB R19, R33, R32 ;  /* 0x000000202113723e */ /* 0x000fe400000010ff */
[----:B------:R-:W-:Y:S01]  /*2230*/  F2FP.BF16.F32.PACK_AB R21, R35, R34 ;  /* 0x000000222315723e */ /* 0x000fe200000010ff */
[----:B------:R-:W-:Y:S01]  /*2240*/  STS [R22+0x880], R91 ;  /* 0x0008805b16007388 */ /* 0x000fe20000000800 */
[----:B------:R-:W-:Y:S02]  /*2250*/  F2FP.BF16.F32.PACK_AB R23, R37, R36 ;  /* 0x000000242517723e */ /* 0x000fe400000010ff */
[----:B------:R-:W-:Y:S01]  /*2260*/  F2FP.BF16.F32.PACK_AB R153, R39, R38 ;  /* 0x000000262799723e */ /* 0x000fe200000010ff */
[----:B------:R-:W-:Y:S01]  /*2270*/  STS [R22+0x10], R93 ;  /* 0x0000105d16007388 */ /* 0x000fe20000000800 */
[----:B------:R-:W-:-:S02]  /*2280*/  F2FP.BF16.F32.PACK_AB R157, R41, R40 ;  /* 0x00000028299d723e */ /* 0x000fc400000010ff */
[----:B------:R-:W-:Y:S01]  /*2290*/  F2FP.BF16.F32.PACK_AB R159, R43, R42 ;  /* 0x0000002a2b9f723e */ /* 0x000fe200000010ff */
[----:B------:R-:W-:Y:S01]  /*22a0*/  STS [R22+0x890], R95 ;  /* 0x0008905f16007388 */ /* 0x000fe20000000800 */
[----:B------:R-:W-:Y:S02]  /*22b0*/  F2FP.BF16.F32.PACK_AB R161, R45, R44 ;  /* 0x0000002c2da1723e */ /* 0x000fe400000010ff */
[----:B------:R-:W-:Y:S01]  /*22c0*/  F2FP.BF16.F32.PACK_AB R163, R47, R46 ;  /* 0x0000002e2fa3723e */ /* 0x000fe200000010ff */
[----:B------:R-:W-:Y:S01]  /*22d0*/  STS [R22+0x20], R97 ;  /* 0x0000206116007388 */ /* 0x000fe20000000800 */
[----:B------:R-:W-:Y:S02]  /*22e0*/  F2FP.BF16.F32.PACK_AB R165, R49, R48 ;  /* 0x0000003031a5723e */ /* 0x000fe400000010ff */
[----:B------:R-:W-:Y:S01]  /*22f0*/  F2FP.BF16.F32.PACK_AB R167, R51, R50 ;  /* 0x0000003233a7723e */ /* 0x000fe200000010ff */
[----:B------:R-:W-:Y:S01]  /*2300*/  STS [R22+0x8a0], R99 ;  /* 0x0008a06316007388 */ /* 0x000fe20000000800 */
[----:B------:R-:W-:-:S02]  /*2310*/  ISETP.LT.AND P1, PT, R7, 0x1000, !P0 ;  /* 0x000010000700780c */ /* 0x000fc40004721270 */
[----:B------:R-:W-:Y:S01]  /*2320*/  ISETP.LT.AND P6, PT, R4, 0x1000, !P0 ;  /* 0x000010000400780c */ /* 0x000fe200047c1270 */
[----:B------:R-:W-:Y:S01]  /*2330*/  STS [R22+0x30], R101 ;  /* 0x0000306516007388 */ /* 0x000fe20000000800 */
[----:B------:R-:W-:Y:S02]  /*2340*/  LOP3.LUT R2, R25, 0x8, RZ, 0xfc, !PT ;  /* 0x0000000819027812 */ /* 0x000fe400078efcff */
        /* <DEDUP_REMOVED lines=30> */
[----:B------:R-:W-:Y:S01]  /*2530*/  ISETP.LT.AND P2, PT, R2, 0x1000, !P0 ;  /* 0x000010000200780c */ /* 0x000fe20004741270 */
[----:B------:R-:W-:Y:S01]  /*2540*/  STS [R22+0x900], R123 ;  /* 0x0009007b16007388 */ /* 0x000fe20000000800 */
[----:B------:R-:W-:-:S02]  /*2550*/  LOP3.LUT R3, R25, 0x20, RZ, 0xfc, !PT ;  /* 0x0000002019037812 */ /* 0x000fc400078efcff */
[----:B------:R-:W-:Y:S01]  /*2560*/  LOP3.LUT R2, R25, 0x28, RZ, 0xfc, !PT ;  /* 0x0000002819027812 */ /* 0x000fe200078efcff */
[----:B------:R-:W-:Y:S01]  /*2570*/  STS [R22+0x90], R125 ;  /* 0x0000907d16007388 */ /* 0x000fe20000000800 */
[----:B------:R-:W-:Y:S02]  /*2580*/  ISETP.LT.AND P5, PT, R3, 0x1000, !P0 ;  /* 0x000010000300780c */ /* 0x000fe400047a1270 */
[----:B------:R-:W-:Y:S01]  /*2590*/  ISETP.LT.AND P4, PT, R2, 0x1000, !P0 ;  /* 0x000010000200780c */ /* 0x000fe20004781270 */
[----:B------:R-:W-:Y:S01]  /*25a0*/  STS [R22+0x910], R127 ;  /* 0x0009107f16007388 */ /* 0x000fe20000000800 */
[----:B------:R-:W1:Y:S01]  /*25b0*/  LDC.64 R2, c[0x0][0x220] ;  /* 0x00008800ff027b82 */ /* 0x000e620000000a00 */
[C---:B------:R-:W-:Y:S02]  /*25c0*/  ISETP.LT.AND P3, PT, R25.reuse, 0x1000, !P0 ;  /* 0x000010001900780c */ /* 0x040fe40004761270 */
[----:B------:R-:W-:Y:S01]  /*25d0*/  STS [R22+0xa0], R129 ;  /* 0x0000a08116007388 */ /* 0x000fe20000000800 */
[----:B------:R-:W-:-:S02]  /*25e0*/  LOP3.LUT R20, R25, 0x30, RZ, 0xfc, !PT ;  /* 0x0000003019147812 */ /* 0x000fc400078efcff */
[C---:B------:R-:W-:Y:S01]  /*25f0*/  LOP3.LUT R24, R25.reuse, 0x68, RZ, 0xfc, !PT ;  /* 0x0000006819187812 */ /* 0x040fe200078efcff */
[----:B------:R-:W-:Y:S04]  /*2600*/  STS [R22+0x920], R131 ;  /* 0x0009208316007388 */ /* 0x000fe80000000800 */
        /* <DEDUP_REMOVED lines=9> */
[----:B------:R-:W-:Y:S01]  /*26a0*/  STS [R22+0x970], R151 ;  /* 0x0009709716007388 */ /* 0x000fe20000000800 */
[----:B------:R-:W-:Y:S06]  /*26b0*/  BAR.SYNC.DEFER_BLOCKING 0x0 ;  /* 0x0000000000007b1d */ /* 0x000fec0000010000 */
[----:B------:R-:W2:Y:S04]  /*26c0*/  LDS.128 R32, [R26] ;  /* 0x000000001a207984 */ /* 0x000ea80000000c00 */
[----:B------:R-:W3:Y:S04]  /*26d0*/  LDS.128 R36, [R26+0x880] ;  /* 0x000880001a247984 */ /* 0x000ee80000000c00 */
[----:B------:R-:W4:Y:S04]  /*26e0*/  LDS.128 R40, [R26+0x1100] ;  /* 0x001100001a287984 */ /* 0x000f280000000c00 */
[----:B------:R-:W5:Y:S04]  /*26f0*/  LDS.128 R44, [R26+0x1980] ;  /* 0x001980001a2c7984 */ /* 0x000f680000000c00 */
[----:B------:R-:W2:Y:S04]  /*2700*/  LDS.128 R48, [R26+0x2200] ;  /* 0x002200001a307984 */ /* 0x000ea80000000c00 */
[----:B------:R-:W2:Y:S04]  /*2710*/  LDS.128 R12, [R26+0x2a80] ;  /* 0x002a80001a0c7984 */ /* 0x000ea80000000c00 */
[----:B------:R-:W2:Y:S04]  /*2720*/  LDS.128 R8, [R26+0x3300] ;  /* 0x003300001a087984 */ /* 0x000ea80000000c00 */
[----:B------:R-:W2:Y:S01]  /*2730*/  LDS.128 R4, [R26+0x3b80] ;  /* 0x003b80001a047984 */ /* 0x000ea20000000c00 */
[----:B------:R-:W-:Y:S06]  /*2740*/  BAR.SYNC.DEFER_BLOCKING 0x0 ;  /* 0x0000000000007b1d */ /* 0x000fec0000010000 */
[----:B------:R-:W-:Y:S04]  /*2750*/  STS [R22], R17 ;  /* 0x0000001116007388 */ /* 0x000fe80000000800 */
[----:B------:R1:W-:Y:S04]  /*2760*/  STS [R22+0x880], R27 ;  /* 0x0008801b16007388 */ /* 0x0003e80000000800 */
[----:B------:R3:W-:Y:S04]  /*2770*/  STS [R22+0x10], R29 ;  /* 0x0000101d16007388 */ /* 0x0007e80000000800 */
[----:B------:R-:W-:Y:S01]  /*2780*/  STS [R22+0x890], R31 ;  /* 0x0008901f16007388 */ /* 0x000fe20000000800 */
[C---:B-1----:R-:W-:Y:S01]  /*2790*/  IMAD R27, R25.reuse, 0xc00, R0 ;  /* 0x00000c00191b7824 */ /* 0x042fe200078e0200 */
[----:B------:R-:W-:-:S02]  /*27a0*/  LOP3.LUT R0, R25, 0x38, RZ, 0xfc, !PT ;  /* 0x0000003819007812 */ /* 0x000fc400078efcff */
[----:B------:R1:W-:Y:S01]  /*27b0*/  STS [R22+0x20], R19 ;  /* 0x0000201316007388 */ /* 0x0003e20000000800 */
[----:B------:R-:W-:-:S03]  /*27c0*/  IMAD.WIDE R16, R27, 0x2, R2 ;  /* 0x000000021b107825 */ /* 0x000fc600078e0202 */
[----:B------:R4:W-:Y:S01]  /*27d0*/  STS [R22+0x8a0], R21 ;  /* 0x0008a01516007388 */ /* 0x0009e20000000800 */
[----:B---3--:R-:W-:-:S03]  /*27e0*/  VIADD R29, R27, 0x18000 ;  /* 0x000180001b1d7836 */ /* 0x008fc60000000000 */
[----:B------:R3:W-:Y:S01]  /*27f0*/  STS [R22+0x30], R23 ;  /* 0x0000301716007388 */ /* 0x0007e20000000800 */
[----:B-1----:R-:W-:-:S03]  /*2800*/  VIADD R19, R27, 0x6000 ;  /* 0x000060001b137836 */ /* 0x002fc60000000000 */
[----:B------:R-:W-:Y:S01]  /*2810*/  STS [R22+0x8b0], R153 ;  /* 0x0008b09916007388 */ /* 0x000fe20000000800 */
[----:B----4-:R-:W-:-:S03]  /*2820*/  VIADD R21, R27, 0xc000 ;  /* 0x0000c0001b157836 */ /* 0x010fc60000000000 */
[----:B------:R-:W-:Y:S01]  /*2830*/  STS [R22+0x40], R157 ;  /* 0x0000409d16007388 */ /* 0x000fe20000000800 */
[----:B------:R-:W-:-:S03]  /*2840*/  IMAD.WIDE R18, R19, 0x2, R2 ;  /* 0x0000000213127825 */ /* 0x000fc600078e0202 */
[----:B------:R-:W-:Y:S01]  /*2850*/  STS [R22+0x8c0], R159 ;  /* 0x0008c09f16007388 */ /* 0x000fe20000000800 */
[----:B---3--:R-:W-:-:S03]  /*2860*/  VIADD R23, R27, 0x12000 ;  /* 0x000120001b177836 */ /* 0x008fc60000000000 */
        /* <DEDUP_REMOVED lines=21> */
[----:B------:R1:W-:Y:S01]  /*29c0*/  STS [R22+0x970], R87 ;  /* 0x0009705716007388 */ /* 0x0003e20000000800 */
[----:B------:R-:W-:Y:S01]  /*29d0*/  BAR.SYNC.DEFER_BLOCKING 0x0 ;  /* 0x0000000000007b1d */ /* 0x000fe20000010000 */
[----:B-1----:R-:W-:-:S05]  /*29e0*/  LOP3.LUT R22, R25, 0x40, RZ, 0xfc, !PT ;  /* 0x0000004019167812 */ /* 0x002fca00078efcff */
[----:B------:R-:W1:Y:S04]  /*29f0*/  LDS.128 R52, [R26] ;  /* 0x000000001a347984 */ /* 0x000e680000000c00 */
[----:B--2---:R2:W-:Y:S01]  /*2a00*/  @P3 STG.E.128 desc[UR30][R16.64], R32 ;  /* 0x0000002010003986 */ /* 0x0045e2000c101d1e */
[----:B------:R-:W-:Y:S01]  /*2a10*/  ISETP.LT.AND P3, PT, R20, 0x1000, !P0 ;  /* 0x000010001400780c */ /* 0x000fe20004761270 */
[----:B------:R-:W-:Y:S02]  /*2a20*/  IMAD.WIDE R20, R21, 0x2, R2 ;  /* 0x0000000215147825 */ /* 0x000fe400078e0202 */
[----:B------:R-:W3:Y:S04]  /*2a30*/  LDS.128 R56, [R26+0x880] ;  /* 0x000880001a387984 */ /* 0x000ee80000000c00 */
[----:B------:R4:W-:Y:S01]  /*2a40*/  @P2 STG.E.128 desc[UR30][R18.64], R36 ;  /* 0x0000002412002986 */ /* 0x0009e2000c101d1e */
[----:B------:R-:W-:-:S02]  /*2a50*/  ISETP.LT.AND P2, PT, R0, 0x1000, !P0 ;  /* 0x000010000000780c */ /* 0x000fc40004741270 */
[----:B------:R-:W-:Y:S01]  /*2a60*/  LOP3.LUT R0, R25, 0x48, RZ, 0xfc, !PT ;  /* 0x0000004819007812 */ /* 0x000fe200078efcff */
[----:B------:R-:W3:Y:S04]  /*2a70*/  LDS.128 R32, [R26+0x1100] ;  /* 0x001100001a207984 */ /* 0x000ee80000000c00 */
[----:B------:R-:W3:Y:S01]  /*2a80*/  LDS.128 R36, [R26+0x1980] ;  /* 0x001980001a247984 */ /* 0x000ee20000000c00 */
[----:B--2---:R-:W-:-:S03]  /*2a90*/  IMAD.WIDE R16, R23, 0x2, R2 ;  /* 0x0000000217107825 */ /* 0x004fc600078e0202 */
[----:B------:R-:W2:Y:S01]  /*2aa0*/  LDS.128 R60, [R26+0x2200] ;  /* 0x002200001a3c7984 */ /* 0x000ea20000000c00 */
[----:B------:R-:W-:-:S03]  /*2ab0*/  VIADD R23, R27, 0x1e000 ;  /* 0x0001e0001b177836 */ /* 0x000fc60000000000 */
[----:B------:R1:W-:Y:S01]  /*2ac0*/  @P1 STG.E.128 desc[UR30][R20.64], R40 ;  /* 0x0000002814001986 */ /* 0x0003e2000c101d1e */
[----:B------:R-:W-:Y:S01]  /*2ad0*/  ISETP.LT.AND P1, PT, R22, 0x1000, !P0 ;  /* 0x000010001600780c */ /* 0x000fe20004721270 */
[----:B----4-:R-:W-:Y:S01]  /*2ae0*/  IMAD.WIDE R18, R29, 0x2, R2 ;  /* 0x000000021d127825 */ /* 0x010fe200078e0202 */
[----:B------:R-:W-:Y:S01]  /*2af0*/  LOP3.LUT R22, R25, 0x58, RZ, 0xfc, !PT ;  /* 0x0000005819167812 */ /* 0x000fe200078efcff */
[----:B------:R-:W4:Y:S02]  /*2b00*/  LDS.128 R64, [R26+0x2a80] ;  /* 0x002a80001a407984 */ /* 0x000f240000000c00 */
[----:B------:R-:W-:Y:S02]  /*2b10*/  VIADD R29, R27, 0x36000 ;  /* 0x000360001b1d7836 */ /* 0x000fe40000000000 */
[----:B------:R-:W2:Y:S04]  /*2b20*/  LDS.128 R40, [R26+0x3300] ;  /* 0x003300001a287984 */ /* 0x000ea80000000c00 */
[----:B-----5:R5:W-:Y:S01]  /*2b30*/  @P6 STG.E.128 desc[UR30][R16.64], R44 ;  /* 0x0000002c10006986 */ /* 0x020be2000c101d1e */
[----:B------:R-:W-:-:S02]  /*2b40*/  ISETP.LT.AND P6, PT, R0, 0x1000, !P0 ;  /* 0x000010000000780c */ /* 0x000fc400047c1270 */
[----:B------:R-:W-:Y:S01]  /*2b50*/  LOP3.LUT R0, R25, 0x50, RZ, 0xfc, !PT ;  /* 0x0000005019007812 */ /* 0x000fe200078efcff */
[----:B------:R3:W-:Y:S01]  /*2b60*/  @P5 STG.E.128 desc[UR30][R18.64], R48 ;  /* 0x0000003012005986 */ /* 0x0007e2000c101d1e */
[----:B-1----:R-:W-:Y:S02]  /*2b70*/  VIADD R21, R27, 0x24000 ;  /* 0x000240001b157836 */ /* 0x002fe40000000000 */
[----:B------:R-:W-:Y:S02]  /*2b80*/  ISETP.LT.AND P5, PT, R0, 0x1000, !P0 ;  /* 0x000010000000780c */ /* 0x000fe400047a1270 */
[----:B------:R-:W-:Y:S01]  /*2b90*/  LOP3.LUT R0, R25, 0x60, RZ, 0xfc, !PT ;  /* 0x0000006019007812 */ /* 0x000fe200078efcff */
[----:B-----5:R-:W-:-:S04]  /*2ba0*/  IMAD.WIDE R16, R23, 0x2, R2 ;  /* 0x0000000217107825 */ /* 0x020fc800078e0202 */
[----:B------:R-:W-:Y:S01]  /*2bb0*/  VIADD R23, R27, 0x2a000 ;  /* 0x0002a0001b177836 */ /* 0x000fe20000000000 */
[----:B------:R5:W-:Y:S01]  /*2bc0*/  @P4 STG.E.128 desc[UR30][R16.64], R12 ;  /* 0x0000000c10004986 */ /* 0x000be2000c101d1e */
[----:B---3--:R-:W-:Y:S01]  /*2bd0*/  IMAD.WIDE R18, R21, 0x2, R2 ;  /* 0x0000000215127825 */ /* 0x008fe200078e0202 */
[----:B------:R-:W-:-:S03]  /*2be0*/  ISETP.LT.AND P4, PT, R22, 0x1000, !P0 ;  /* 0x000010001600780c */ /* 0x000fc60004781270 */
[--C-:B------:R-:W-:Y:S01]  /*2bf0*/  IMAD.WIDE R20, R23, 0x2, R2.reuse ;  /* 0x0000000217147825 */ /* 0x100fe200078e0202 */
[----:B------:R3:W-:Y:S01]  /*2c00*/  @P3 STG.E.128 desc[UR30][R18.64], R8 ;  /* 0x0000000812003986 */ /* 0x0007e2000c101d1e */
[----:B------:R-:W-:Y:S02]  /*2c10*/  ISETP.LT.AND P3, PT, R0, 0x1000, !P0 ;  /* 0x000010000000780c */ /* 0x000fe40004761270 */
[----:B------:R-:W-:Y:S01]  /*2c20*/  VIADD R23, R27, 0x30000 ;  /* 0x000300001b177836 */ /* 0x000fe20000000000 */
[C---:B------:R-:W-:Y:S01]  /*2c30*/  LOP3.LUT R0, R25.reuse, 0x70, RZ, 0xfc, !PT ;  /* 0x0000007019007812 */ /* 0x040fe200078efcff */
[----:B------:R2:W-:Y:S01]  /*2c40*/  @P2 STG.E.128 desc[UR30][R20.64], R4 ;  /* 0x0000000414002986 */ /* 0x0005e2000c101d1e */
[----:B------:R-:W-:Y:S01]  /*2c50*/  LOP3.LUT R25, R25, 0x78, RZ, 0xfc, !PT ;  /* 0x0000007819197812 */ /* 0x000fe200078efcff */
[----:B------:R-:W-:Y:S01]  /*2c60*/  IMAD.WIDE R22, R23, 0x2, R2 ;  /* 0x0000000217167825 */ /* 0x000fe200078e0202 */
[----:B------:R-:W-:-:S04]  /*2c70*/  ISETP.LT.AND P2, PT, R24, 0x1000, !P0 ;  /* 0x000010001800780c */ /* 0x000fc80004741270 */
[----:B------:R1:W-:Y:S01]  /*2c80*/  @P1 STG.E.128 desc[UR30][R22.64], R52 ;  /* 0x0000003416001986 */ /* 0x0003e2000c101d1e */
[----:B------:R-:W-:Y:S01]  /*2c90*/  ISETP.LT.AND P1, PT, R0, 0x1000, !P0 ;  /* 0x000010000000780c */ /* 0x000fe20004721270 */
[----:B-----5:R-:W-:Y:S01]  /*2ca0*/  IMAD.WIDE R12, R29, 0x2, R2 ;  /* 0x000000021d0c7825 */ /* 0x020fe200078e0202 */
[----:B------:R-:W-:-:S03]  /*2cb0*/  ISETP.LT.AND P0, PT, R25, 0x1000, !P0 ;  /* 0x000010001900780c */ /* 0x000fc60004701270 */
[C---:B---3--:R-:W-:Y:S01]  /*2cc0*/  VIADD R9, R27.reuse, 0x48000 ;  /* 0x000480001b097836 */ /* 0x048fe20000000000 */
[----:B------:R1:W-:Y:S01]  /*2cd0*/  @P6 STG.E.128 desc[UR30][R12.64], R56 ;  /* 0x000000380c006986 */ /* 0x0003e2000c101d1e */
[C---:B------:R-:W-:Y:S02]  /*2ce0*/  VIADD R11, R27.reuse, 0x4e000 ;  /* 0x0004e0001b0b7836 */ /* 0x040fe40000000000 */
[C---:B------:R-:W-:Y:S02]  /*2cf0*/  VIADD R15, R27.reuse, 0x54000 ;  /* 0x000540001b0f7836 */ /* 0x040fe40000000000 */
[C---:B--2---:R-:W-:Y:S02]  /*2d00*/  VIADD R5, R27.reuse, 0x3c000 ;  /* 0x0003c0001b057836 */ /* 0x044fe40000000000 */
[----:B------:R-:W-:Y:S02]  /*2d10*/  VIADD R7, R27, 0x42000 ;  /* 0x000420001b077836 */ /* 0x000fe40000000000 */
[----:B------:R-:W-:-:S04]  /*2d20*/  IMAD.WIDE R4, R5, 0x2, R2 ;  /* 0x0000000205047825 */ /* 0x000fc800078e0202 */
[--C-:B------:R-:W-:Y:S01]  /*2d30*/  IMAD.WIDE R6, R7, 0x2, R2.reuse ;  /* 0x0000000207067825 */ /* 0x100fe200078e0202 */
[----:B------:R1:W-:Y:S03]  /*2d40*/  @P5 STG.E.128 desc[UR30][R4.64], R32 ;  /* 0x0000002004005986 */ /* 0x0003e6000c101d1e */
[--C-:B------:R-:W-:Y:S01]  /*2d50*/  IMAD.WIDE R8, R9, 0x2, R2.reuse ;  /* 0x0000000209087825 */ /* 0x100fe200078e0202 */
[----:B------:R1:W-:Y:S03]  /*2d60*/  @P4 STG.E.128 desc[UR30][R6.64], R36 ;  /* 0x0000002406004986 */ /* 0x0003e6000c101d1e */
[--C-:B------:R-:W-:Y:S01]  /*2d70*/  IMAD.WIDE R10, R11, 0x2, R2.reuse ;  /* 0x000000020b0a7825 */ /* 0x100fe200078e0202 */
[----:B------:R1:W-:Y:S03]  /*2d80*/  @P3 STG.E.128 desc[UR30][R8.64], R60 ;  /* 0x0000003c08003986 */ /* 0x0003e6000c101d1e */
[----:B------:R-:W-:Y:S01]  /*2d90*/  IMAD.WIDE R14, R15, 0x2, R2 ;  /* 0x000000020f0e7825 */ /* 0x000fe200078e0202 */
[----:B----4-:R1:W-:Y:S04]  /*2da0*/  @P2 STG.E.128 desc[UR30][R10.64], R64 ;  /* 0x000000400a002986 */ /* 0x0103e8000c101d1e */
[----:B------:R1:W-:Y:S01]  /*2db0*/  @P1 STG.E.128 desc[UR30][R14.64], R40 ;  /* 0x000000280e001986 */ /* 0x0003e2000c101d1e */
[----:B------:R-:W-:Y:S05]  /*2dc0*/  @!P0 EXIT ;  /* 0x000000000000894d */ /* 0x000fea0003800000 */
[----:B-1----:R-:W1:Y:S01]  /*2dd0*/  LDS.128 R4, [R26+0x3b80] ;  /* 0x003b80001a047984 */ /* 0x002e620000000c00 */
[----:B------:R-:W-:-:S04]  /*2de0*/  VIADD R27, R27, 0x5a000 ;  /* 0x0005a0001b1b7836 */ /* 0x000fc80000000000 */
[----:B------:R-:W-:-:S05]  /*2df0*/  IMAD.WIDE R2, R27, 0x2, R2 ;  /* 0x000000021b027825 */ /* 0x000fca00078e0202 */
[----:B-1----:R-:W-:Y:S01]  /*2e00*/  STG.E.128 desc[UR30][R2.64], R4 ;  /* 0x0000000402007986 */ /* 0x002fe2000c101d1e */
[----:B------:R-:W-:Y:S05]  /*2e10*/  EXIT ;  /* 0x000000000000794d */ /* 0x000fea0003800000 */
.L_x_1:
[----:B------:R-:W-:-:S00]  /*2e20*/  BRA `(.L_x_1) ;  /* 0xfffffffc00fc7947 */ /* 0x000fc0000383ffff */
[----:B------:R-:W-:-:S00]  /*2e30*/  NOP ;  /* 0x0000000000007918 */ /* 0x000fc00000000000 */
        /* <DEDUP_REMOVED lines=12> */
.L_x_2:


//--------------------- .nv.shared.triton_mm      --------------------------
	.section	.nv.shared.triton_mm,"aw",@nobits
	.sectionflags	@""
	.align	16
	.zero		1024


//--------------------- .nv.constant0.triton_mm   --------------------------
	.section	.nv.constant0.triton_mm,"a",@progbits
	.sectionflags	@""
	.align	4
.nv.constant0.triton_mm:
	.zero		556
